//
// Generated by NVIDIA NVVM Compiler
//
// Compiler Build ID: CL-36424714
// Cuda compilation tools, release 13.0, V13.0.88
// Based on NVVM 20.0.0
//

.version 9.0
.target sm_100
.address_size 64

	// .globl	_Z23Solve_Block_TridiagonalPfS_S_S_S_iii

.visible .entry _Z23Solve_Block_TridiagonalPfS_S_S_S_iii(
	.param .u64 .ptr .align 1 _Z23Solve_Block_TridiagonalPfS_S_S_S_iii_param_0,
	.param .u64 .ptr .align 1 _Z23Solve_Block_TridiagonalPfS_S_S_S_iii_param_1,
	.param .u64 .ptr .align 1 _Z23Solve_Block_TridiagonalPfS_S_S_S_iii_param_2,
	.param .u64 .ptr .align 1 _Z23Solve_Block_TridiagonalPfS_S_S_S_iii_param_3,
	.param .u64 .ptr .align 1 _Z23Solve_Block_TridiagonalPfS_S_S_S_iii_param_4,
	.param .u32 _Z23Solve_Block_TridiagonalPfS_S_S_S_iii_param_5,
	.param .u32 _Z23Solve_Block_TridiagonalPfS_S_S_S_iii_param_6,
	.param .u32 _Z23Solve_Block_TridiagonalPfS_S_S_S_iii_param_7
)
{
	.reg .pred 	%p<32>;
	.reg .b16 	%rs<10>;
	.reg .b32 	%r<65>;
	.reg .b32 	%f<632>;
	.reg .b64 	%rd<101>;

	ld.param.u64 	%rd26, [_Z23Solve_Block_TridiagonalPfS_S_S_S_iii_param_1];
	ld.param.u64 	%rd27, [_Z23Solve_Block_TridiagonalPfS_S_S_S_iii_param_2];
	ld.param.u64 	%rd28, [_Z23Solve_Block_TridiagonalPfS_S_S_S_iii_param_3];
	ld.param.u32 	%r18, [_Z23Solve_Block_TridiagonalPfS_S_S_S_iii_param_7];
	cvta.to.global.u64 	%rd1, %rd28;
	cvta.to.global.u64 	%rd2, %rd27;
	cvta.to.global.u64 	%rd3, %rd26;
	mov.u32 	%r19, %ctaid.x;
	mov.u32 	%r20, %ntid.x;
	mov.u32 	%r21, %tid.x;
	mad.lo.s32 	%r1, %r19, %r20, %r21;
	setp.ge.s32 	%p1, %r1, %r18;
	@%p1 bra 	$L__BB0_39;
	cvt.rn.f32.s32 	%f1, %r18;
	setp.lt.s32 	%p2, %r18, 1;
	mul.f32 	%f234, %f1, 0f4B000000;
	selp.f32 	%f235, %f234, %f1, %p2;
	selp.f32 	%f236, 0fC1B80000, 0f00000000, %p2;
	mov.b32 	%r23, %f235;
	add.s32 	%r24, %r23, -1060439283;
	and.b32  	%r25, %r24, -8388608;
	sub.s32 	%r26, %r23, %r25;
	mov.b32 	%f237, %r26;
	cvt.rn.f32.s32 	%f238, %r25;
	fma.rn.f32 	%f239, %f238, 0f34000000, %f236;
	add.f32 	%f240, %f237, 0fBF800000;
	fma.rn.f32 	%f241, %f240, 0f3DC6B27F, 0fBE2C7F30;
	fma.rn.f32 	%f242, %f241, %f240, 0f3E2FCF2A;
	fma.rn.f32 	%f243, %f242, %f240, 0fBE374E43;
	fma.rn.f32 	%f244, %f243, %f240, 0f3E520BF4;
	fma.rn.f32 	%f245, %f244, %f240, 0fBE763C8B;
	fma.rn.f32 	%f246, %f245, %f240, 0f3E93BF99;
	fma.rn.f32 	%f247, %f246, %f240, 0fBEB8AA49;
	fma.rn.f32 	%f248, %f247, %f240, 0f3EF6384A;
	fma.rn.f32 	%f249, %f248, %f240, 0fBF38AA3B;
	mul.f32 	%f250, %f240, %f249;
	mul.f32 	%f251, %f240, %f250;
	fma.rn.f32 	%f252, %f240, 0f3FB8AA3B, %f251;
	add.f32 	%f253, %f239, %f252;
	setp.gt.u32 	%p3, %r23, 2139095039;
	fma.rn.f32 	%f254, %f235, 0f7F800000, 0f7F800000;
	selp.f32 	%f255, %f254, %f253, %p3;
	setp.eq.f32 	%p4, %f235, 0f00000000;
	selp.f32 	%f256, 0fFF800000, %f255, %p4;
	cvt.rzi.s32.f32 	%r2, %f256;
	add.f32 	%f2, %f256, 0fBF800000;
	setp.ltu.f32 	%p5, %f2, 0f00000000;
	mov.b32 	%r63, 1;
	@%p5 bra 	$L__BB0_23;
	mov.b32 	%r63, 1;
	mov.b16 	%rs9, 1;
	mov.b32 	%r61, 0;
$L__BB0_3:
	mov.u32 	%r4, %r63;
	and.b16  	%rs6, %rs9, 255;
	setp.eq.s16 	%p6, %rs6, 0;
	mov.b16 	%rs9, 0;
	mov.f32 	%f528, 0f00000000;
	mov.f32 	%f529, 0f00000000;
	mov.f32 	%f530, 0f00000000;
	mov.f32 	%f531, 0f00000000;
	@%p6 bra 	$L__BB0_22;
	shl.b32 	%r5, %r4, 1;
	setp.lt.s32 	%p7, %r1, %r4;
	mov.f32 	%f562, 0f00000000;
	mov.f32 	%f558, %f528;
	mov.f32 	%f559, %f529;
	mov.f32 	%f560, %f530;
	mov.f32 	%f561, %f531;
	mov.f32 	%f563, %f562;
	mov.f32 	%f564, %f562;
	mov.f32 	%f565, %f562;
	mov.f32 	%f566, %f562;
	mov.f32 	%f567, %f562;
	@%p7 bra 	$L__BB0_12;
	ld.param.u64 	%rd95, [_Z23Solve_Block_TridiagonalPfS_S_S_S_iii_param_0];
	shl.b32 	%r29, %r1, 2;
	cvta.to.global.u64 	%rd4, %rd95;
	mul.wide.s32 	%rd29, %r29, 4;
	add.s64 	%rd5, %rd4, %rd29;
	setp.ge.s32 	%p8, %r1, %r5;
	@%p8 bra 	$L__BB0_9;
	sub.s32 	%r6, %r1, %r4;
	shl.b32 	%r7, %r6, 2;
	mul.wide.s32 	%rd37, %r7, 4;
	add.s64 	%rd38, %rd3, %rd37;
	ld.global.f32 	%f21, [%rd38];
	ld.global.f32 	%f22, [%rd38+12];
	mul.f32 	%f299, %f21, %f22;
	ld.global.f32 	%f23, [%rd38+4];
	ld.global.f32 	%f24, [%rd38+8];
	mul.f32 	%f300, %f23, %f24;
	sub.f32 	%f25, %f299, %f300;
	setp.eq.f32 	%p10, %f25, 0f00000000;
	@%p10 bra 	$L__BB0_8;
	rcp.rn.f32 	%f301, %f25;
	mul.f32 	%f571, %f301, %f22;
	neg.f32 	%f302, %f301;
	mul.f32 	%f570, %f23, %f302;
	mul.f32 	%f569, %f24, %f302;
	mul.f32 	%f568, %f301, %f21;
$L__BB0_8:
	ld.global.f32 	%f304, [%rd5];
	ld.global.f32 	%f305, [%rd5+4];
	mul.f32 	%f306, %f569, %f305;
	fma.rn.f32 	%f307, %f571, %f304, %f306;
	mul.f32 	%f308, %f570, %f304;
	fma.rn.f32 	%f309, %f568, %f305, %f308;
	ld.global.f32 	%f310, [%rd5+8];
	ld.global.f32 	%f311, [%rd5+12];
	mul.f32 	%f312, %f569, %f311;
	fma.rn.f32 	%f313, %f571, %f310, %f312;
	mul.f32 	%f314, %f568, %f311;
	fma.rn.f32 	%f315, %f570, %f310, %f314;
	add.s64 	%rd40, %rd2, %rd37;
	ld.global.f32 	%f316, [%rd40];
	ld.global.f32 	%f317, [%rd40+8];
	mul.f32 	%f318, %f309, %f317;
	fma.rn.f32 	%f565, %f307, %f316, %f318;
	ld.global.f32 	%f319, [%rd40+4];
	ld.global.f32 	%f320, [%rd40+12];
	mul.f32 	%f321, %f309, %f320;
	fma.rn.f32 	%f564, %f307, %f319, %f321;
	mul.f32 	%f322, %f315, %f317;
	fma.rn.f32 	%f563, %f313, %f316, %f322;
	mul.f32 	%f323, %f315, %f320;
	fma.rn.f32 	%f562, %f313, %f319, %f323;
	shl.b32 	%r31, %r6, 1;
	mul.wide.s32 	%rd41, %r31, 4;
	add.s64 	%rd42, %rd1, %rd41;
	ld.global.f32 	%f324, [%rd42];
	ld.global.f32 	%f325, [%rd42+4];
	mul.f32 	%f326, %f309, %f325;
	fma.rn.f32 	%f567, %f307, %f324, %f326;
	mul.f32 	%f327, %f315, %f325;
	fma.rn.f32 	%f566, %f313, %f324, %f327;
	mov.f32 	%f558, %f528;
	mov.f32 	%f559, %f529;
	mov.f32 	%f560, %f530;
	mov.f32 	%f561, %f531;
	bra.uni 	$L__BB0_12;
$L__BB0_9:
	sub.s32 	%r8, %r1, %r4;
	shl.b32 	%r9, %r8, 2;
	mul.wide.s32 	%rd30, %r9, 4;
	add.s64 	%rd31, %rd3, %rd30;
	ld.global.f32 	%f40, [%rd31];
	ld.global.f32 	%f41, [%rd31+12];
	mul.f32 	%f259, %f40, %f41;
	ld.global.f32 	%f42, [%rd31+4];
	ld.global.f32 	%f43, [%rd31+8];
	mul.f32 	%f260, %f42, %f43;
	sub.f32 	%f44, %f259, %f260;
	setp.eq.f32 	%p9, %f44, 0f00000000;
	@%p9 bra 	$L__BB0_11;
	rcp.rn.f32 	%f261, %f44;
	mul.f32 	%f571, %f261, %f41;
	neg.f32 	%f262, %f261;
	mul.f32 	%f570, %f42, %f262;
	mul.f32 	%f569, %f43, %f262;
	mul.f32 	%f568, %f261, %f40;
$L__BB0_11:
	ld.global.f32 	%f263, [%rd5];
	ld.global.f32 	%f264, [%rd5+4];
	mul.f32 	%f265, %f569, %f264;
	fma.rn.f32 	%f266, %f571, %f263, %f265;
	mul.f32 	%f267, %f570, %f263;
	fma.rn.f32 	%f268, %f568, %f264, %f267;
	ld.global.f32 	%f269, [%rd5+8];
	ld.global.f32 	%f270, [%rd5+12];
	mul.f32 	%f271, %f569, %f270;
	fma.rn.f32 	%f272, %f571, %f269, %f271;
	mul.f32 	%f273, %f568, %f270;
	fma.rn.f32 	%f274, %f570, %f269, %f273;
	add.s64 	%rd33, %rd4, %rd30;
	ld.global.f32 	%f275, [%rd33];
	ld.global.f32 	%f276, [%rd33+8];
	mul.f32 	%f277, %f268, %f276;
	fma.rn.f32 	%f278, %f266, %f275, %f277;
	ld.global.f32 	%f279, [%rd33+4];
	ld.global.f32 	%f280, [%rd33+12];
	mul.f32 	%f281, %f268, %f280;
	fma.rn.f32 	%f282, %f266, %f279, %f281;
	mul.f32 	%f283, %f274, %f276;
	fma.rn.f32 	%f284, %f272, %f275, %f283;
	mul.f32 	%f285, %f274, %f280;
	fma.rn.f32 	%f286, %f272, %f279, %f285;
	neg.f32 	%f561, %f278;
	neg.f32 	%f560, %f282;
	neg.f32 	%f559, %f284;
	neg.f32 	%f558, %f286;
	add.s64 	%rd34, %rd2, %rd30;
	ld.global.f32 	%f287, [%rd34];
	ld.global.f32 	%f288, [%rd34+8];
	mul.f32 	%f289, %f268, %f288;
	fma.rn.f32 	%f565, %f266, %f287, %f289;
	ld.global.f32 	%f290, [%rd34+4];
	ld.global.f32 	%f291, [%rd34+12];
	mul.f32 	%f292, %f268, %f291;
	fma.rn.f32 	%f564, %f266, %f290, %f292;
	mul.f32 	%f293, %f274, %f288;
	fma.rn.f32 	%f563, %f272, %f287, %f293;
	mul.f32 	%f294, %f274, %f291;
	fma.rn.f32 	%f562, %f272, %f290, %f294;
	shl.b32 	%r30, %r8, 1;
	mul.wide.s32 	%rd35, %r30, 4;
	add.s64 	%rd36, %rd1, %rd35;
	ld.global.f32 	%f295, [%rd36];
	ld.global.f32 	%f296, [%rd36+4];
	mul.f32 	%f297, %f268, %f296;
	fma.rn.f32 	%f567, %f266, %f295, %f297;
	mul.f32 	%f298, %f274, %f296;
	fma.rn.f32 	%f566, %f272, %f295, %f298;
$L__BB0_12:
	ld.param.u32 	%r59, [_Z23Solve_Block_TridiagonalPfS_S_S_S_iii_param_6];
	add.s32 	%r10, %r4, %r1;
	setp.ge.s32 	%p11, %r10, %r59;
	mov.f32 	%f602, 0f00000000;
	mov.f32 	%f581, %f602;
	mov.f32 	%f582, %f602;
	mov.f32 	%f583, %f602;
	mov.f32 	%f584, %f602;
	mov.f32 	%f585, %f602;
	mov.f32 	%f586, %f602;
	mov.f32 	%f587, %f602;
	mov.f32 	%f588, %f602;
	mov.f32 	%f589, %f602;
	@%p11 bra 	$L__BB0_20;
	ld.param.u32 	%r60, [_Z23Solve_Block_TridiagonalPfS_S_S_S_iii_param_6];
	add.s32 	%r32, %r10, %r4;
	setp.lt.s32 	%p12, %r32, %r60;
	@%p12 bra 	$L__BB0_17;
	mul.wide.s32 	%rd6, %r4, 16;
	shl.b32 	%r33, %r1, 2;
	mul.wide.s32 	%rd43, %r33, 4;
	add.s64 	%rd44, %rd3, %rd43;
	add.s64 	%rd45, %rd44, %rd6;
	ld.global.f32 	%f77, [%rd45];
	ld.global.f32 	%f78, [%rd45+12];
	mul.f32 	%f329, %f77, %f78;
	ld.global.f32 	%f79, [%rd45+4];
	ld.global.f32 	%f80, [%rd45+8];
	mul.f32 	%f330, %f79, %f80;
	sub.f32 	%f81, %f329, %f330;
	setp.eq.f32 	%p13, %f81, 0f00000000;
	@%p13 bra 	$L__BB0_16;
	rcp.rn.f32 	%f331, %f81;
	mul.f32 	%f571, %f331, %f78;
	neg.f32 	%f332, %f331;
	mul.f32 	%f570, %f79, %f332;
	mul.f32 	%f569, %f80, %f332;
	mul.f32 	%f568, %f331, %f77;
$L__BB0_16:
	ld.param.u64 	%rd96, [_Z23Solve_Block_TridiagonalPfS_S_S_S_iii_param_0];
	shl.b32 	%r34, %r1, 2;
	mul.wide.s32 	%rd46, %r34, 4;
	add.s64 	%rd47, %rd2, %rd46;
	ld.global.f32 	%f334, [%rd47];
	ld.global.f32 	%f335, [%rd47+4];
	mul.f32 	%f336, %f569, %f335;
	fma.rn.f32 	%f337, %f571, %f334, %f336;
	mul.f32 	%f338, %f570, %f334;
	fma.rn.f32 	%f339, %f568, %f335, %f338;
	ld.global.f32 	%f340, [%rd47+8];
	ld.global.f32 	%f341, [%rd47+12];
	mul.f32 	%f342, %f569, %f341;
	fma.rn.f32 	%f343, %f571, %f340, %f342;
	mul.f32 	%f344, %f568, %f341;
	fma.rn.f32 	%f345, %f570, %f340, %f344;
	cvta.to.global.u64 	%rd48, %rd96;
	add.s64 	%rd49, %rd48, %rd46;
	add.s64 	%rd50, %rd49, %rd6;
	ld.global.f32 	%f346, [%rd50];
	ld.global.f32 	%f347, [%rd50+8];
	mul.f32 	%f348, %f339, %f347;
	fma.rn.f32 	%f587, %f337, %f346, %f348;
	ld.global.f32 	%f349, [%rd50+4];
	ld.global.f32 	%f350, [%rd50+12];
	mul.f32 	%f351, %f339, %f350;
	fma.rn.f32 	%f586, %f337, %f349, %f351;
	mul.f32 	%f352, %f345, %f347;
	fma.rn.f32 	%f585, %f343, %f346, %f352;
	mul.f32 	%f353, %f345, %f350;
	fma.rn.f32 	%f584, %f343, %f349, %f353;
	mul.wide.s32 	%rd51, %r4, 8;
	shl.b32 	%r35, %r1, 1;
	mul.wide.s32 	%rd52, %r35, 4;
	add.s64 	%rd53, %rd1, %rd52;
	add.s64 	%rd54, %rd53, %rd51;
	ld.global.f32 	%f354, [%rd54];
	ld.global.f32 	%f355, [%rd54+4];
	mul.f32 	%f356, %f339, %f355;
	fma.rn.f32 	%f589, %f337, %f354, %f356;
	mul.f32 	%f357, %f345, %f355;
	fma.rn.f32 	%f588, %f343, %f354, %f357;
	mov.f32 	%f581, %f602;
	mov.f32 	%f582, %f602;
	mov.f32 	%f583, %f602;
	bra.uni 	$L__BB0_20;
$L__BB0_17:
	mul.wide.s32 	%rd7, %r4, 16;
	shl.b32 	%r36, %r1, 2;
	mul.wide.s32 	%rd55, %r36, 4;
	add.s64 	%rd56, %rd3, %rd55;
	add.s64 	%rd57, %rd56, %rd7;
	ld.global.f32 	%f96, [%rd57];
	ld.global.f32 	%f97, [%rd57+12];
	mul.f32 	%f358, %f96, %f97;
	ld.global.f32 	%f98, [%rd57+4];
	ld.global.f32 	%f99, [%rd57+8];
	mul.f32 	%f359, %f98, %f99;
	sub.f32 	%f100, %f358, %f359;
	setp.eq.f32 	%p14, %f100, 0f00000000;
	@%p14 bra 	$L__BB0_19;
	rcp.rn.f32 	%f360, %f100;
	mul.f32 	%f571, %f360, %f97;
	neg.f32 	%f361, %f360;
	mul.f32 	%f570, %f98, %f361;
	mul.f32 	%f569, %f99, %f361;
	mul.f32 	%f568, %f360, %f96;
$L__BB0_19:
	ld.param.u64 	%rd97, [_Z23Solve_Block_TridiagonalPfS_S_S_S_iii_param_0];
	shl.b32 	%r37, %r1, 2;
	mul.wide.s32 	%rd58, %r37, 4;
	add.s64 	%rd59, %rd2, %rd58;
	ld.global.f32 	%f362, [%rd59];
	ld.global.f32 	%f363, [%rd59+4];
	mul.f32 	%f364, %f569, %f363;
	fma.rn.f32 	%f365, %f571, %f362, %f364;
	mul.f32 	%f366, %f570, %f362;
	fma.rn.f32 	%f367, %f568, %f363, %f366;
	ld.global.f32 	%f368, [%rd59+8];
	ld.global.f32 	%f369, [%rd59+12];
	mul.f32 	%f370, %f569, %f369;
	fma.rn.f32 	%f371, %f571, %f368, %f370;
	mul.f32 	%f372, %f568, %f369;
	fma.rn.f32 	%f373, %f570, %f368, %f372;
	add.s64 	%rd60, %rd59, %rd7;
	ld.global.f32 	%f374, [%rd60];
	ld.global.f32 	%f375, [%rd60+8];
	mul.f32 	%f376, %f367, %f375;
	fma.rn.f32 	%f377, %f365, %f374, %f376;
	ld.global.f32 	%f378, [%rd60+4];
	ld.global.f32 	%f379, [%rd60+12];
	mul.f32 	%f380, %f367, %f379;
	fma.rn.f32 	%f381, %f365, %f378, %f380;
	mul.f32 	%f382, %f373, %f375;
	fma.rn.f32 	%f383, %f371, %f374, %f382;
	mul.f32 	%f384, %f373, %f379;
	fma.rn.f32 	%f385, %f371, %f378, %f384;
	neg.f32 	%f583, %f377;
	neg.f32 	%f582, %f381;
	neg.f32 	%f581, %f383;
	neg.f32 	%f602, %f385;
	cvta.to.global.u64 	%rd61, %rd97;
	add.s64 	%rd62, %rd61, %rd58;
	add.s64 	%rd63, %rd62, %rd7;
	ld.global.f32 	%f386, [%rd63];
	ld.global.f32 	%f387, [%rd63+8];
	mul.f32 	%f388, %f367, %f387;
	fma.rn.f32 	%f587, %f365, %f386, %f388;
	ld.global.f32 	%f389, [%rd63+4];
	ld.global.f32 	%f390, [%rd63+12];
	mul.f32 	%f391, %f367, %f390;
	fma.rn.f32 	%f586, %f365, %f389, %f391;
	mul.f32 	%f392, %f373, %f387;
	fma.rn.f32 	%f585, %f371, %f386, %f392;
	mul.f32 	%f393, %f373, %f390;
	fma.rn.f32 	%f584, %f371, %f389, %f393;
	mul.wide.s32 	%rd64, %r4, 8;
	shl.b32 	%r38, %r1, 1;
	mul.wide.s32 	%rd65, %r38, 4;
	add.s64 	%rd66, %rd1, %rd65;
	add.s64 	%rd67, %rd66, %rd64;
	ld.global.f32 	%f394, [%rd67];
	ld.global.f32 	%f395, [%rd67+4];
	mul.f32 	%f396, %f367, %f395;
	fma.rn.f32 	%f589, %f365, %f394, %f396;
	mul.f32 	%f397, %f373, %f395;
	fma.rn.f32 	%f588, %f371, %f394, %f397;
$L__BB0_20:
	shl.b32 	%r39, %r1, 2;
	mul.wide.s32 	%rd68, %r39, 4;
	add.s64 	%rd69, %rd3, %rd68;
	ld.global.f32 	%f398, [%rd69];
	sub.f32 	%f399, %f398, %f565;
	sub.f32 	%f539, %f399, %f587;
	ld.global.f32 	%f400, [%rd69+4];
	sub.f32 	%f401, %f400, %f564;
	sub.f32 	%f538, %f401, %f586;
	ld.global.f32 	%f402, [%rd69+8];
	sub.f32 	%f403, %f402, %f563;
	sub.f32 	%f537, %f403, %f585;
	ld.global.f32 	%f404, [%rd69+12];
	sub.f32 	%f405, %f404, %f562;
	sub.f32 	%f536, %f405, %f584;
	shl.b32 	%r40, %r1, 1;
	mul.wide.s32 	%rd70, %r40, 4;
	add.s64 	%rd71, %rd1, %rd70;
	ld.global.f32 	%f406, [%rd71];
	sub.f32 	%f407, %f406, %f567;
	sub.f32 	%f545, %f407, %f589;
	ld.global.f32 	%f408, [%rd71+4];
	sub.f32 	%f409, %f408, %f566;
	sub.f32 	%f544, %f409, %f588;
	shl.b32 	%r63, %r4, 1;
	setp.ge.s32 	%p15, %r1, %r63;
	add.s32 	%r12, %r10, %r4;
	setp.lt.s32 	%p16, %r12, %r18;
	mov.b16 	%rs9, 1;
	and.pred  	%p17, %p15, %p16;
	@%p17 bra 	$L__BB0_22;
	shl.b32 	%r41, %r4, 2;
	setp.ge.s32 	%p18, %r1, %r41;
	shl.b32 	%r63, %r4, 1;
	add.s32 	%r42, %r12, %r63;
	setp.lt.s32 	%p19, %r42, %r18;
	or.pred  	%p20, %p18, %p19;
	selp.u16 	%rs9, 1, 0, %p20;
$L__BB0_22:
	ld.param.u64 	%rd98, [_Z23Solve_Block_TridiagonalPfS_S_S_S_iii_param_0];
	bar.sync 	0;
	shl.b32 	%r43, %r1, 2;
	cvta.to.global.u64 	%rd72, %rd98;
	mul.wide.s32 	%rd73, %r43, 4;
	add.s64 	%rd74, %rd72, %rd73;
	st.global.f32 	[%rd74], %f561;
	add.s64 	%rd75, %rd3, %rd73;
	st.global.f32 	[%rd75], %f539;
	add.s64 	%rd76, %rd2, %rd73;
	st.global.f32 	[%rd76], %f583;
	st.global.f32 	[%rd74+4], %f560;
	st.global.f32 	[%rd75+4], %f538;
	st.global.f32 	[%rd76+4], %f582;
	st.global.f32 	[%rd74+8], %f559;
	st.global.f32 	[%rd75+8], %f537;
	st.global.f32 	[%rd76+8], %f581;
	st.global.f32 	[%rd74+12], %f558;
	st.global.f32 	[%rd75+12], %f536;
	st.global.f32 	[%rd76+12], %f602;
	shl.b32 	%r44, %r1, 1;
	mul.wide.s32 	%rd77, %r44, 4;
	add.s64 	%rd78, %rd1, %rd77;
	st.global.f32 	[%rd78], %f545;
	st.global.f32 	[%rd78+4], %f544;
	add.s32 	%r61, %r61, 1;
	cvt.rn.f32.u32 	%f410, %r61;
	setp.ge.f32 	%p21, %f2, %f410;
	@%p21 bra 	$L__BB0_3;
$L__BB0_23:
	ld.param.u64 	%rd100, [_Z23Solve_Block_TridiagonalPfS_S_S_S_iii_param_4];
	cvta.to.global.u64 	%rd8, %rd100;
	cvt.rn.f32.s32 	%f411, %r2;
	cvt.rn.f32.s32 	%f412, %r1;
	sub.f32 	%f413, %f1, %f411;
	setp.gtu.f32 	%p22, %f413, %f412;
	setp.geu.f32 	%p23, %f412, %f411;
	or.pred  	%p24, %p23, %p22;
	@%p24 bra 	$L__BB0_26;
	shl.b32 	%r57, %r1, 2;
	mul.wide.s32 	%rd92, %r57, 4;
	add.s64 	%rd93, %rd3, %rd92;
	ld.global.f32 	%f157, [%rd93];
	ld.global.f32 	%f158, [%rd93+4];
	shl.b32 	%r58, %r1, 1;
	mul.wide.s32 	%rd94, %r58, 4;
	add.s64 	%rd9, %rd1, %rd94;
	ld.global.f32 	%f159, [%rd93+8];
	ld.global.f32 	%f160, [%rd93+12];
	add.s64 	%rd10, %rd8, %rd94;
	mul.f32 	%f516, %f157, %f160;
	mul.f32 	%f517, %f158, %f159;
	sub.f32 	%f161, %f516, %f517;
	setp.eq.f32 	%p31, %f161, 0f00000000;
	@%p31 bra 	$L__BB0_39;
	ld.global.f32 	%f518, [%rd9+4];
	ld.global.f32 	%f519, [%rd9];
	mul.f32 	%f520, %f160, %f519;
	mul.f32 	%f521, %f158, %f518;
	sub.f32 	%f522, %f520, %f521;
	div.rn.f32 	%f523, %f522, %f161;
	st.global.f32 	[%rd10], %f523;
	mul.f32 	%f524, %f157, %f518;
	mul.f32 	%f525, %f159, %f519;
	sub.f32 	%f526, %f524, %f525;
	div.rn.f32 	%f527, %f526, %f161;
	st.global.f32 	[%rd10+4], %f527;
	bra.uni 	$L__BB0_39;
$L__BB0_26:
	ld.param.u64 	%rd99, [_Z23Solve_Block_TridiagonalPfS_S_S_S_iii_param_0];
	cvta.to.global.u64 	%rd11, %rd99;
	shr.u32 	%r45, %r18, 31;
	add.s32 	%r46, %r18, %r45;
	shr.s32 	%r47, %r46, 1;
	setp.ge.s32 	%p25, %r1, %r47;
	@%p25 bra 	$L__BB0_32;
	shl.b32 	%r53, %r1, 2;
	mul.wide.s32 	%rd86, %r53, 4;
	add.s64 	%rd12, %rd3, %rd86;
	add.s64 	%rd13, %rd2, %rd86;
	add.s32 	%r54, %r63, %r1;
	shl.b32 	%r55, %r54, 2;
	mul.wide.s32 	%rd87, %r55, 4;
	add.s64 	%rd14, %rd11, %rd87;
	mul.wide.s32 	%rd88, %r63, 16;
	add.s64 	%rd89, %rd12, %rd88;
	shl.b32 	%r56, %r1, 1;
	mul.wide.s32 	%rd90, %r56, 4;
	add.s64 	%rd15, %rd1, %rd90;
	mul.wide.s32 	%rd91, %r63, 8;
	add.s64 	%rd16, %rd15, %rd91;
	add.s64 	%rd17, %rd8, %rd90;
	ld.global.f32 	%f162, [%rd89];
	ld.global.f32 	%f163, [%rd89+12];
	mul.f32 	%f468, %f162, %f163;
	ld.global.f32 	%f164, [%rd89+4];
	ld.global.f32 	%f165, [%rd89+8];
	mul.f32 	%f469, %f164, %f165;
	sub.f32 	%f166, %f468, %f469;
	setp.eq.f32 	%p29, %f166, 0f00000000;
	@%p29 bra 	$L__BB0_29;
	rcp.rn.f32 	%f470, %f166;
	mul.f32 	%f617, %f470, %f163;
	neg.f32 	%f471, %f470;
	mul.f32 	%f616, %f164, %f471;
	mul.f32 	%f618, %f165, %f471;
	mul.f32 	%f619, %f470, %f162;
$L__BB0_29:
	ld.global.f32 	%f472, [%rd13];
	ld.global.f32 	%f473, [%rd13+4];
	mul.f32 	%f474, %f618, %f473;
	fma.rn.f32 	%f475, %f617, %f472, %f474;
	mul.f32 	%f476, %f616, %f472;
	fma.rn.f32 	%f477, %f619, %f473, %f476;
	ld.global.f32 	%f478, [%rd13+8];
	ld.global.f32 	%f479, [%rd13+12];
	mul.f32 	%f480, %f618, %f479;
	fma.rn.f32 	%f481, %f617, %f478, %f480;
	mul.f32 	%f482, %f619, %f479;
	fma.rn.f32 	%f483, %f616, %f478, %f482;
	ld.global.f32 	%f484, [%rd14];
	ld.global.f32 	%f485, [%rd14+8];
	mul.f32 	%f486, %f477, %f485;
	fma.rn.f32 	%f487, %f475, %f484, %f486;
	ld.global.f32 	%f488, [%rd14+4];
	ld.global.f32 	%f489, [%rd14+12];
	mul.f32 	%f490, %f477, %f489;
	fma.rn.f32 	%f491, %f475, %f488, %f490;
	mul.f32 	%f492, %f483, %f485;
	fma.rn.f32 	%f493, %f481, %f484, %f492;
	mul.f32 	%f494, %f483, %f489;
	fma.rn.f32 	%f495, %f481, %f488, %f494;
	ld.global.f32 	%f496, [%rd12];
	sub.f32 	%f175, %f496, %f487;
	ld.global.f32 	%f497, [%rd12+4];
	sub.f32 	%f176, %f497, %f491;
	ld.global.f32 	%f498, [%rd12+8];
	sub.f32 	%f177, %f498, %f493;
	ld.global.f32 	%f499, [%rd12+12];
	sub.f32 	%f178, %f499, %f495;
	ld.global.f32 	%f500, [%rd16];
	ld.global.f32 	%f501, [%rd16+4];
	mul.f32 	%f502, %f477, %f501;
	fma.rn.f32 	%f503, %f475, %f500, %f502;
	mul.f32 	%f504, %f483, %f501;
	fma.rn.f32 	%f505, %f481, %f500, %f504;
	ld.global.f32 	%f506, [%rd15];
	sub.f32 	%f179, %f506, %f503;
	ld.global.f32 	%f507, [%rd15+4];
	sub.f32 	%f180, %f507, %f505;
	mul.f32 	%f508, %f175, %f178;
	mul.f32 	%f509, %f176, %f177;
	sub.f32 	%f181, %f508, %f509;
	setp.eq.f32 	%p30, %f181, 0f00000000;
	@%p30 bra 	$L__BB0_31;
	rcp.rn.f32 	%f510, %f181;
	mul.f32 	%f617, %f178, %f510;
	neg.f32 	%f511, %f510;
	mul.f32 	%f616, %f176, %f511;
	mul.f32 	%f618, %f177, %f511;
	mul.f32 	%f619, %f175, %f510;
$L__BB0_31:
	mul.f32 	%f512, %f179, %f617;
	fma.rn.f32 	%f513, %f180, %f616, %f512;
	st.global.f32 	[%rd17], %f513;
	mul.f32 	%f514, %f180, %f619;
	fma.rn.f32 	%f515, %f179, %f618, %f514;
	st.global.f32 	[%rd17+4], %f515;
	bra.uni 	$L__BB0_39;
$L__BB0_32:
	sub.s32 	%r48, %r1, %r63;
	shl.b32 	%r49, %r48, 2;
	mul.wide.s32 	%rd79, %r49, 4;
	add.s64 	%rd18, %rd3, %rd79;
	add.s64 	%rd19, %rd2, %rd79;
	shl.b32 	%r50, %r1, 2;
	mul.wide.s32 	%rd80, %r50, 4;
	add.s64 	%rd20, %rd11, %rd80;
	mul.wide.s32 	%rd81, %r63, 16;
	add.s64 	%rd82, %rd18, %rd81;
	shl.b32 	%r51, %r48, 1;
	mul.wide.s32 	%rd83, %r51, 4;
	add.s64 	%rd21, %rd1, %rd83;
	shl.b32 	%r52, %r1, 1;
	mul.wide.s32 	%rd84, %r63, 8;
	add.s64 	%rd22, %rd21, %rd84;
	mul.wide.s32 	%rd85, %r52, 4;
	add.s64 	%rd23, %rd8, %rd85;
	ld.global.f32 	%f190, [%rd82];
	ld.global.f32 	%f191, [%rd82+12];
	mul.f32 	%f415, %f190, %f191;
	ld.global.f32 	%f192, [%rd82+4];
	ld.global.f32 	%f193, [%rd82+8];
	mul.f32 	%f416, %f192, %f193;
	sub.f32 	%f194, %f415, %f416;
	setp.eq.f32 	%p26, %f194, 0f00000000;
	@%p26 bra 	$L__BB0_34;
	rcp.rn.f32 	%f417, %f194;
	mul.f32 	%f624, %f417, %f191;
	neg.f32 	%f418, %f417;
	mul.f32 	%f625, %f192, %f418;
	mul.f32 	%f626, %f193, %f418;
	mul.f32 	%f627, %f417, %f190;
$L__BB0_34:
	ld.global.f32 	%f419, [%rd19];
	ld.global.f32 	%f420, [%rd19+4];
	mul.f32 	%f421, %f626, %f420;
	fma.rn.f32 	%f422, %f624, %f419, %f421;
	mul.f32 	%f423, %f625, %f419;
	fma.rn.f32 	%f424, %f627, %f420, %f423;
	ld.global.f32 	%f425, [%rd19+8];
	ld.global.f32 	%f426, [%rd19+12];
	mul.f32 	%f427, %f626, %f426;
	fma.rn.f32 	%f428, %f624, %f425, %f427;
	mul.f32 	%f429, %f627, %f426;
	fma.rn.f32 	%f430, %f625, %f425, %f429;
	ld.global.f32 	%f203, [%rd20];
	ld.global.f32 	%f204, [%rd20+8];
	mul.f32 	%f431, %f424, %f204;
	fma.rn.f32 	%f432, %f422, %f203, %f431;
	ld.global.f32 	%f205, [%rd20+4];
	ld.global.f32 	%f206, [%rd20+12];
	mul.f32 	%f433, %f424, %f206;
	fma.rn.f32 	%f434, %f422, %f205, %f433;
	mul.f32 	%f435, %f430, %f204;
	fma.rn.f32 	%f436, %f428, %f203, %f435;
	mul.f32 	%f437, %f430, %f206;
	fma.rn.f32 	%f438, %f428, %f205, %f437;
	ld.global.f32 	%f439, [%rd18];
	sub.f32 	%f207, %f439, %f432;
	ld.global.f32 	%f440, [%rd18+4];
	sub.f32 	%f208, %f440, %f434;
	ld.global.f32 	%f441, [%rd18+8];
	sub.f32 	%f209, %f441, %f436;
	ld.global.f32 	%f442, [%rd18+12];
	sub.f32 	%f210, %f442, %f438;
	ld.global.f32 	%f211, [%rd22];
	ld.global.f32 	%f212, [%rd22+4];
	mul.f32 	%f443, %f424, %f212;
	fma.rn.f32 	%f444, %f422, %f211, %f443;
	mul.f32 	%f445, %f430, %f212;
	fma.rn.f32 	%f446, %f428, %f211, %f445;
	ld.global.f32 	%f447, [%rd21];
	sub.f32 	%f213, %f447, %f444;
	ld.global.f32 	%f448, [%rd21+4];
	sub.f32 	%f214, %f448, %f446;
	mul.f32 	%f449, %f207, %f210;
	mul.f32 	%f450, %f208, %f209;
	sub.f32 	%f215, %f449, %f450;
	setp.eq.f32 	%p27, %f215, 0f00000000;
	@%p27 bra 	$L__BB0_36;
	rcp.rn.f32 	%f451, %f215;
	mul.f32 	%f624, %f210, %f451;
	neg.f32 	%f452, %f451;
	mul.f32 	%f625, %f208, %f452;
	mul.f32 	%f626, %f209, %f452;
	mul.f32 	%f627, %f207, %f451;
$L__BB0_36:
	setp.eq.f32 	%p28, %f194, 0f00000000;
	mul.f32 	%f453, %f214, %f625;
	fma.rn.f32 	%f224, %f213, %f624, %f453;
	mul.f32 	%f454, %f214, %f627;
	fma.rn.f32 	%f225, %f213, %f626, %f454;
	@%p28 bra 	$L__BB0_38;
	rcp.rn.f32 	%f455, %f194;
	mul.f32 	%f624, %f455, %f191;
	neg.f32 	%f456, %f455;
	mul.f32 	%f625, %f192, %f456;
	mul.f32 	%f626, %f193, %f456;
	mul.f32 	%f627, %f455, %f190;
$L__BB0_38:
	mul.f32 	%f457, %f225, %f205;
	fma.rn.f32 	%f458, %f224, %f203, %f457;
	mul.f32 	%f459, %f225, %f206;
	fma.rn.f32 	%f460, %f224, %f204, %f459;
	sub.f32 	%f461, %f211, %f458;
	sub.f32 	%f462, %f212, %f460;
	mul.f32 	%f463, %f625, %f462;
	fma.rn.f32 	%f464, %f624, %f461, %f463;
	st.global.f32 	[%rd23], %f464;
	mul.f32 	%f465, %f627, %f462;
	fma.rn.f32 	%f466, %f626, %f461, %f465;
	st.global.f32 	[%rd23+4], %f466;
$L__BB0_39:
	ret;

}


// ===== COMPILED SASS (sm_100) =====

	.target	sm_100

	.elftype	@"ET_EXEC"


//--------------------- .note.nv.tkinfo           --------------------------
	.section	.note.nv.tkinfo,"",@"SHT_NOTE"
	.sectionflags	@"SHF_NOTE_NV_TKINFO"
	.tkinfo
        /*0018*/ 	.word	0x00000002
        /*0030*/ 	.string	""
        /*0030*/ 	.string	"ptxas"
        /*0030*/ 	.string	"Cuda compilation tools, release 13.0, V13.0.88"
        /*0030*/ 	.string	"Build cuda_13.0.r13.0/compiler.36424714_0"
        /*0030*/ 	.string	"-arch sm_100 -m 64 "



//--------------------- .note.nv.cuinfo           --------------------------
	.section	.note.nv.cuinfo,"",@"SHT_NOTE"
	.sectionflags	@"SHF_NOTE_NV_CUINFO"
        /*0018*/ 	.short	0x0002
        /*001a*/ 	.short	0x0064
        /*001c*/ 	.short	0x0082
	.zero		2


//--------------------- .nv.info                  --------------------------
	.section	.nv.info,"",@"SHT_CUDA_INFO"
	.align	4


	//----- nvinfo : EIATTR_REGCOUNT
	.align		4
        /*0000*/ 	.byte	0x04, 0x2f
        /*0002*/ 	.short	(.L_1 - .L_0)
	.align		4
.L_0:
        /*0004*/ 	.word	index@(_Z23Solve_Block_TridiagonalPfS_S_S_S_iii)
        /*0008*/ 	.word	0x00000028


	//----- nvinfo : EIATTR_FRAME_SIZE
	.align		4
.L_1:
        /*000c*/ 	.byte	0x04, 0x11
        /*000e*/ 	.short	(.L_3 - .L_2)
	.align		4
.L_2:
        /*0010*/ 	.word	index@($__internal_1_$__cuda_sm3x_div_rn_noftz_f32_slowpath)
        /*0014*/ 	.word	0x00000000


	//----- nvinfo : EIATTR_FRAME_SIZE
	.align		4
.L_3:
        /*0018*/ 	.byte	0x04, 0x11
        /*001a*/ 	.short	(.L_5 - .L_4)
	.align		4
.L_4:
        /*001c*/ 	.word	index@($__internal_0_$__cuda_sm20_rcp_rn_f32_slowpath)
        /*0020*/ 	.word	0x00000000


	//----- nvinfo : EIATTR_FRAME_SIZE
	.align		4
.L_5:
        /*0024*/ 	.byte	0x04, 0x11
        /*0026*/ 	.short	(.L_7 - .L_6)
	.align		4
.L_6:
        /*0028*/ 	.word	index@(_Z23Solve_Block_TridiagonalPfS_S_S_S_iii)
        /*002c*/ 	.word	0x00000000


	//----- nvinfo : EIATTR_MIN_STACK_SIZE
	.align		4
.L_7:
        /*0030*/ 	.byte	0x04, 0x12
        /*0032*/ 	.short	(.L_9 - .L_8)
	.align		4
.L_8:
        /*0034*/ 	.word	index@(_Z23Solve_Block_TridiagonalPfS_S_S_S_iii)
        /*0038*/ 	.word	0x00000000
.L_9:


//--------------------- .nv.compat                --------------------------
	.section	.nv.compat,"",@"SHT_CUDA_COMPAT_INFO"
	.align	4
        /*0000*/ 	.byte	0x02, 0x09, 0x00, 0x00, 0x02, 0x02, 0x01, 0x00, 0x02, 0x05, 0x05, 0x00, 0x03, 0x07, 0x01, 0x01
        /*0010*/ 	.byte	0x02, 0x03, 0x00, 0x00, 0x02, 0x06, 0x01, 0x00, 0x04, 0x0b, 0x08, 0x00, 0x01, 0x00, 0x00, 0x00
        /*0020*/ 	.byte	0x00, 0x00, 0x00, 0x00


//--------------------- .nv.info._Z23Solve_Block_TridiagonalPfS_S_S_S_iii --------------------------
	.section	.nv.info._Z23Solve_Block_TridiagonalPfS_S_S_S_iii,"",@"SHT_CUDA_INFO"
	.sectionflags	@""
	.align	4


	//----- nvinfo : EIATTR_CUDA_API_VERSION
	.align		4
        /*0000*/ 	.byte	0x04, 0x37
        /*0002*/ 	.short	(.L_11 - .L_10)
.L_10:
        /*0004*/ 	.word	0x00000082


	//----- nvinfo : EIATTR_KPARAM_INFO
	.align		4
.L_11:
        /*0008*/ 	.byte	0x04, 0x17
        /*000a*/ 	.short	(.L_13 - .L_12)
.L_12:
        /*000c*/ 	.word	0x00000000
        /*0010*/ 	.short	0x0007
        /*0012*/ 	.short	0x0030
        /*0014*/ 	.byte	0x00, 0xf0, 0x11, 0x00


	//----- nvinfo : EIATTR_KPARAM_INFO
	.align		4
.L_13:
        /*0018*/ 	.byte	0x04, 0x17
        /*001a*/ 	.short	(.L_15 - .L_14)
.L_14:
        /*001c*/ 	.word	0x00000000
        /*0020*/ 	.short	0x0006
        /*0022*/ 	.short	0x002c
        /*0024*/ 	.byte	0x00, 0xf0, 0x11, 0x00


	//----- nvinfo : EIATTR_KPARAM_INFO
	.align		4
.L_15:
        /*0028*/ 	.byte	0x04, 0x17
        /*002a*/ 	.short	(.L_17 - .L_16)
.L_16:
        /*002c*/ 	.word	0x00000000
        /*0030*/ 	.short	0x0005
        /*0032*/ 	.short	0x0028
        /*0034*/ 	.byte	0x00, 0xf0, 0x11, 0x00


	//----- nvinfo : EIATTR_KPARAM_INFO
	.align		4
.L_17:
        /*0038*/ 	.byte	0x04, 0x17
        /*003a*/ 	.short	(.L_19 - .L_18)
.L_18:
        /*003c*/ 	.word	0x00000000
        /*0040*/ 	.short	0x0004
        /*0042*/ 	.short	0x0020
        /*0044*/ 	.byte	0x00, 0xf5, 0x21, 0x00


	//----- nvinfo : EIATTR_KPARAM_INFO
	.align		4
.L_19:
        /*0048*/ 	.byte	0x04, 0x17
        /*004a*/ 	.short	(.L_21 - .L_20)
.L_20:
        /*004c*/ 	.word	0x00000000
        /*0050*/ 	.short	0x0003
        /*0052*/ 	.short	0x0018
        /*0054*/ 	.byte	0x00, 0xf5, 0x21, 0x00


	//----- nvinfo : EIATTR_KPARAM_INFO
	.align		4
.L_21:
        /*0058*/ 	.byte	0x04, 0x17
        /*005a*/ 	.short	(.L_23 - .L_22)
.L_22:
        /*005c*/ 	.word	0x00000000
        /*0060*/ 	.short	0x0002
        /*0062*/ 	.short	0x0010
        /*0064*/ 	.byte	0x00, 0xf5, 0x21, 0x00


	//----- nvinfo : EIATTR_KPARAM_INFO
	.align		4
.L_23:
        /*0068*/ 	.byte	0x04, 0x17
        /*006a*/ 	.short	(.L_25 - .L_24)
.L_24:
        /*006c*/ 	.word	0x00000000
        /*0070*/ 	.short	0x0001
        /*0072*/ 	.short	0x0008
        /*0074*/ 	.byte	0x00, 0xf5, 0x21, 0x00


	//----- nvinfo : EIATTR_KPARAM_INFO
	.align		4
.L_25:
        /*0078*/ 	.byte	0x04, 0x17
        /*007a*/ 	.short	(.L_27 - .L_26)
.L_26:
        /*007c*/ 	.word	0x00000000
        /*0080*/ 	.short	0x0000
        /*0082*/ 	.short	0x0000
        /*0084*/ 	.byte	0x00, 0xf5, 0x21, 0x00


	//----- nvinfo : EIATTR_SPARSE_MMA_MASK
	.align		4
.L_27:
        /*0088*/ 	.byte	0x03, 0x50
        /*008a*/ 	.short	0x0000


	//----- nvinfo : EIATTR_MAXREG_COUNT
	.align		4
        /*008c*/ 	.byte	0x03, 0x1b
        /*008e*/ 	.short	0x00ff


	//----- nvinfo : EIATTR_NUM_BARRIERS
	.align		4
        /*0090*/ 	.byte	0x02, 0x4c
        /*0092*/ 	.byte	0x01
	.zero		1


	//----- nvinfo : EIATTR_MERCURY_ISA_VERSION
	.align		4
        /*0094*/ 	.byte	0x03, 0x5f
        /*0096*/ 	.short	0x0101


	//----- nvinfo : EIATTR_VRC_CTA_INIT_COUNT
	.align		4
        /*0098*/ 	.byte	0x02, 0x4a
	.zero		1
	.zero		1


	//----- nvinfo : EIATTR_EXIT_INSTR_OFFSETS
	.align		4
        /*009c*/ 	.byte	0x04, 0x1c
        /*009e*/ 	.short	(.L_29 - .L_28)


	//   ....[0]....
.L_28:
        /*00a0*/ 	.word	0x00000070


	//   ....[1]....
        /*00a4*/ 	.word	0x00001ea0


	//   ....[2]....
        /*00a8*/ 	.word	0x00002110


	//   ....[3]....
        /*00ac*/ 	.word	0x000028b0


	//   ....[4]....
        /*00b0*/ 	.word	0x00003210


	//----- nvinfo : EIATTR_CRS_STACK_SIZE
	.align		4
.L_29:
        /*00b4*/ 	.byte	0x04, 0x1e
        /*00b6*/ 	.short	(.L_31 - .L_30)
.L_30:
        /*00b8*/ 	.word	0x00000000


	//----- nvinfo : EIATTR_CBANK_PARAM_SIZE
	.align		4
.L_31:
        /*00bc*/ 	.byte	0x03, 0x19
        /*00be*/ 	.short	0x0034


	//----- nvinfo : EIATTR_PARAM_CBANK
	.align		4
        /*00c0*/ 	.byte	0x04, 0x0a
        /*00c2*/ 	.short	(.L_33 - .L_32)
	.align		4
.L_32:
        /*00c4*/ 	.word	index@(.nv.constant0._Z23Solve_Block_TridiagonalPfS_S_S_S_iii)
        /*00c8*/ 	.short	0x0380
        /*00ca*/ 	.short	0x0034


	//----- nvinfo : EIATTR_SW_WAR
	.align		4
.L_33:
        /*00cc*/ 	.byte	0x04, 0x36
        /*00ce*/ 	.short	(.L_35 - .L_34)
.L_34:
        /*00d0*/ 	.word	0x00000008
.L_35:


//--------------------- .nv.callgraph             --------------------------
	.section	.nv.callgraph,"",@"SHT_CUDA_CALLGRAPH"
	.align	4
	.sectionentsize	8
	.align		4
        /*0000*/ 	.word	0x00000000
	.align		4
        /*0004*/ 	.word	0xffffffff
	.align		4
        /*0008*/ 	.word	0x00000000
	.align		4
        /*000c*/ 	.word	0xfffffffe
	.align		4
        /*0010*/ 	.word	0x00000000
	.align		4
        /*0014*/ 	.word	0xfffffffd
	.align		4
        /*0018*/ 	.word	0x00000000
	.align		4
        /*001c*/ 	.word	0xfffffffc


//--------------------- .text._Z23Solve_Block_TridiagonalPfS_S_S_S_iii --------------------------
	.section	.text._Z23Solve_Block_TridiagonalPfS_S_S_S_iii,"ax",@progbits
	.align	128
        .global         _Z23Solve_Block_TridiagonalPfS_S_S_S_iii
        .type           _Z23Solve_Block_TridiagonalPfS_S_S_S_iii,@function
        .size           _Z23Solve_Block_TridiagonalPfS_S_S_S_iii,(.L_x_78 - _Z23Solve_Block_TridiagonalPfS_S_S_S_iii)
        .other          _Z23Solve_Block_TridiagonalPfS_S_S_S_iii,@"STO_CUDA_ENTRY STV_DEFAULT"
_Z23Solve_Block_TridiagonalPfS_S_S_S_iii:
.text._Z23Solve_Block_TridiagonalPfS_S_S_S_iii:
[----:B------:R-:W-:Y:S01]  /*0000*/  LDC R1, c[0x0][0x37c] ;  /* 0x0000df00ff017b82 */ /* 0x000fe20000000800 */
[----:B------:R-:W0:Y:S07]  /*0010*/  S2R R0, SR_TID.X ;  /* 0x0000000000007919 */ /* 0x000e2e0000002100 */
[----:B------:R-:W0:Y:S08]  /*0020*/  S2UR UR4, SR_CTAID.X ;  /* 0x00000000000479c3 */ /* 0x000e300000002500 */
[----:B------:R-:W0:Y:S08]  /*0030*/  LDC R3, c[0x0][0x360] ;  /* 0x0000d800ff037b82 */ /* 0x000e300000000800 */
[----:B------:R-:W1:Y:S01]  /*0040*/  LDC R2, c[0x0][0x3b0] ;  /* 0x0000ec00ff027b82 */ /* 0x000e620000000800 */
[----:B0-----:R-:W-:-:S05]  /*0050*/  IMAD R3, R3, UR4, R0 ;  /* 0x0000000403037c24 */ /* 0x001fca000f8e0200 */
[----:B-1----:R-:W-:-:S13]  /*0060*/  ISETP.GE.AND P0, PT, R3, R2, PT ;  /* 0x000000020300720c */ /* 0x002fda0003f06270 */
[----:B------:R-:W-:Y:S05]  /*0070*/  @P0 EXIT ;  /* 0x000000000000094d */ /* 0x000fea0003800000 */
[----:B------:R-:W-:Y:S01]  /*0080*/  I2FP.F32.S32 R4, R2 ;  /* 0x0000000200047245 */ /* 0x000fe20000201400 */
[----:B------:R-:W-:Y:S01]  /*0090*/  HFMA2 R7, -RZ, RZ, 1.443359375, -0.2030029296875 ;  /* 0x3dc6b27fff077431 */ /* 0x000fe200000001ff */
[----:B------:R-:W-:Y:S01]  /*00a0*/  ISETP.GE.AND P0, PT, R2, 0x1, PT ;  /* 0x000000010200780c */ /* 0x000fe20003f06270 */
[----:B------:R-:W0:Y:S01]  /*00b0*/  LDCU.64 UR6, c[0x0][0x358] ;  /* 0x00006b00ff0677ac */ /* 0x000e220008000a00 */
[----:B------:R-:W-:Y:S02]  /*00c0*/  HFMA2 R8, -RZ, RZ, 0, 5.9604644775390625e-08 ;  /* 0x00000001ff087431 */ /* 0x000fe400000001ff */
[----:B------:R-:W-:-:S05]  /*00d0*/  FMUL R5, R4, 8388608 ;  /* 0x4b00000004057820 */ /* 0x000fca0000400000 */
[----:B------:R-:W-:-:S04]  /*00e0*/  FSEL R5, R5, R4, !P0 ;  /* 0x0000000405057208 */ /* 0x000fc80004000000 */
[----:B------:R-:W-:-:S04]  /*00f0*/  IADD3 R0, PT, PT, R5, -0x3f3504f3, RZ ;  /* 0xc0cafb0d05007810 */ /* 0x000fc80007ffe0ff */
[----:B------:R-:W-:-:S04]  /*0100*/  LOP3.LUT R2, R0, 0xff800000, RZ, 0xc0, !PT ;  /* 0xff80000000027812 */ /* 0x000fc800078ec0ff */
[----:B------:R-:W-:-:S05]  /*0110*/  IADD3 R0, PT, PT, R5, -R2, RZ ;  /* 0x8000000205007210 */ /* 0x000fca0007ffe0ff */
[----:B------:R-:W-:Y:S01]  /*0120*/  FADD R6, R0, -1 ;  /* 0xbf80000000067421 */ /* 0x000fe20000000000 */
[----:B------:R-:W-:Y:S02]  /*0130*/  FSEL R0, RZ, -23, P0 ;  /* 0xc1b80000ff007808 */ /* 0x000fe40000000000 */
[----:B------:R-:W-:Y:S01]  /*0140*/  ISETP.GT.U32.AND P0, PT, R5, 0x7f7fffff, PT ;  /* 0x7f7fffff0500780c */ /* 0x000fe20003f04070 */
[----:B------:R-:W-:-:S04]  /*0150*/  FFMA R7, R6, R7, -0.16845393180847167969 ;  /* 0xbe2c7f3006077423 */ /* 0x000fc80000000007 */
[----:B------:R-:W-:-:S04]  /*0160*/  FFMA R7, R6, R7, 0.1716887056827545166 ;  /* 0x3e2fcf2a06077423 */ /* 0x000fc80000000007 */
[----:B------:R-:W-:-:S04]  /*0170*/  FFMA R7, R6, R7, -0.17900948226451873779 ;  /* 0xbe374e4306077423 */ /* 0x000fc80000000007 */
[----:B------:R-:W-:-:S04]  /*0180*/  FFMA R7, R6, R7, 0.20512372255325317383 ;  /* 0x3e520bf406077423 */ /* 0x000fc80000000007 */
[----:B------:R-:W-:-:S04]  /*0190*/  FFMA R7, R6, R7, -0.24046532809734344482 ;  /* 0xbe763c8b06077423 */ /* 0x000fc80000000007 */
[----:B------:R-:W-:-:S04]  /*01a0*/  FFMA R7, R6, R7, 0.28857114911079406738 ;  /* 0x3e93bf9906077423 */ /* 0x000fc80000000007 */
[----:B------:R-:W-:-:S04]  /*01b0*/  FFMA R7, R6, R7, -0.36067417263984680176 ;  /* 0xbeb8aa4906077423 */ /* 0x000fc80000000007 */
[----:B------:R-:W-:-:S04]  /*01c0*/  FFMA R7, R6, R7, 0.48089820146560668945 ;  /* 0x3ef6384a06077423 */ /* 0x000fc80000000007 */
[----:B------:R-:W-:-:S04]  /*01d0*/  FFMA R7, R6, R7, -0.72134751081466674805 ;  /* 0xbf38aa3b06077423 */ /* 0x000fc80000000007 */
[C---:B------:R-:W-:Y:S01]  /*01e0*/  FMUL R9, R6.reuse, R7 ;  /* 0x0000000706097220 */ /* 0x040fe20000400000 */
[----:B------:R-:W-:Y:S02]  /*01f0*/  I2FP.F32.S32 R7, R2 ;  /* 0x0000000200077245 */ /* 0x000fe40000201400 */
[----:B------:R-:W-:Y:S01]  /*0200*/  MOV R2, 0x7f800000 ;  /* 0x7f80000000027802 */ /* 0x000fe20000000f00 */
[C---:B------:R-:W-:Y:S02]  /*0210*/  FMUL R9, R6.reuse, R9 ;  /* 0x0000000906097220 */ /* 0x040fe40000400000 */
[----:B------:R-:W-:Y:S02]  /*0220*/  FFMA R0, R7, 1.1920928955078125e-07, R0 ;  /* 0x3400000007007823 */ /* 0x000fe40000000000 */
[----:B------:R-:W-:-:S04]  /*0230*/  FFMA R9, R6, 1.4426950216293334961, R9 ;  /* 0x3fb8aa3b06097823 */ /* 0x000fc80000000009 */
[----:B------:R-:W-:Y:S01]  /*0240*/  FADD R0, R0, R9 ;  /* 0x0000000900007221 */ /* 0x000fe20000000000 */
[C---:B------:R-:W-:Y:S01]  /*0250*/  @P0 FFMA R0, R5.reuse, R2, +INF ;  /* 0x7f80000005000423 */ /* 0x040fe20000000002 */
[----:B------:R-:W-:-:S04]  /*0260*/  FSETP.NEU.AND P0, PT, R5, RZ, PT ;  /* 0x000000ff0500720b */ /* 0x000fc80003f0d000 */
[----:B------:R-:W-:-:S04]  /*0270*/  FSEL R0, R0, -INF , P0 ;  /* 0xff80000000007808 */ /* 0x000fc80000000000 */
[----:B------:R1:W2:Y:S01]  /*0280*/  F2I.TRUNC.NTZ R6, R0 ;  /* 0x0000000000067305 */ /* 0x0002a2000020f100 */
[----:B------:R-:W-:-:S05]  /*0290*/  FADD R5, R0, -1 ;  /* 0xbf80000000057421 */ /* 0x000fca0000000000 */
[----:B------:R-:W-:-:S13]  /*02a0*/  FSETP.GE.AND P0, PT, R5, RZ, PT ;  /* 0x000000ff0500720b */ /* 0x000fda0003f06000 */
[----:B012---:R-:W-:Y:S05]  /*02b0*/  @!P0 BRA `(.L_x_0) ;  /* 0x0000001800ac8947 */ /* 0x007fea0003800000 */
[----:B------:R-:W-:Y:S01]  /*02c0*/  MOV R7, 0x1 ;  /* 0x0000000100077802 */ /* 0x000fe20000000f00 */
[----:B------:R-:W0:Y:S01]  /*02d0*/  LDCU UR5, c[0x0][0x3b0] ;  /* 0x00007600ff0577ac */ /* 0x000e220008000800 */
[----:B------:R-:W-:Y:S01]  /*02e0*/  MOV R8, 0x1 ;  /* 0x0000000100087802 */ /* 0x000fe20000000f00 */
[----:B------:R-:W-:-:S06]  /*02f0*/  UMOV UR4, URZ ;  /* 0x000000ff00047c82 */ /* 0x000fcc0008000000 */
.L_x_29:
[----:B------:R-:W-:Y:S01]  /*0300*/  LOP3.LUT P0, RZ, R7, 0xff, RZ, 0xc0, !PT ;  /* 0x000000ff07ff7812 */ /* 0x000fe2000780c0ff */
[----:B------:R-:W-:Y:S01]  /*0310*/  BSSY.RECONVERGENT B1, `(.L_x_1) ;  /* 0x0000188000017945 */ /* 0x000fe20003800200 */
[----:B------:R-:W-:-:S11]  /*0320*/  PRMT R7, RZ, 0x7610, R7 ;  /* 0x00007610ff077816 */ /* 0x000fd60000000007 */
[----:B-1----:R-:W-:Y:S05]  /*0330*/  @!P0 BRA `(.L_x_2) ;  /* 0x0000001800148947 */ /* 0x002fea0003800000 */
[-C--:B------:R-:W-:Y:S01]  /*0340*/  ISETP.GE.AND P0, PT, R3, R8.reuse, PT ;  /* 0x000000080300720c */ /* 0x080fe20003f06270 */
[----:B------:R-:W-:Y:S01]  /*0350*/  BSSY.RECONVERGENT B2, `(.L_x_3) ;  /* 0x00000aa000027945 */ /* 0x000fe20003800200 */
[----:B------:R-:W-:Y:S01]  /*0360*/  HFMA2 R9, -RZ, RZ, 0, 0 ;  /* 0x00000000ff097431 */ /* 0x000fe200000001ff */
[----:B------:R-:W-:Y:S02]  /*0370*/  MOV R7, R8 ;  /* 0x0000000800077202 */ /* 0x000fe40000000f00 */
[----:B------:R-:W-:Y:S02]  /*0380*/  CS2R R10, SRZ ;  /* 0x00000000000a7805 */ /* 0x000fe4000001ff00 */
[----:B------:R-:W-:Y:S02]  /*0390*/  CS2R R12, SRZ ;  /* 0x00000000000c7805 */ /* 0x000fe4000001ff00 */
[----:B------:R-:W-:Y:S02]  /*03a0*/  CS2R R14, SRZ ;  /* 0x00000000000e7805 */ /* 0x000fe4000001ff00 */
[----:B------:R-:W-:-:S02]  /*03b0*/  CS2R R16, SRZ ;  /* 0x0000000000107805 */ /* 0x000fc4000001ff00 */
[----:B------:R-:W-:Y:S01]  /*03c0*/  MOV R18, RZ ;  /* 0x000000ff00127202 */ /* 0x000fe20000000f00 */
[----:B------:R-:W-:Y:S06]  /*03d0*/  @!P0 BRA `(.L_x_4) ;  /* 0x0000000800848947 */ /* 0x000fec0003800000 */
[----:B------:R-:W1:Y:S01]  /*03e0*/  LDC.64 R16, c[0x0][0x380] ;  /* 0x0000e000ff107b82 */ /* 0x000e620000000a00 */
[----:B------:R-:W-:Y:S02]  /*03f0*/  SHF.L.U32 R10, R8, 0x1, RZ ;  /* 0x00000001080a7819 */ /* 0x000fe400000006ff */
[C---:B------:R-:W-:Y:S02]  /*0400*/  SHF.L.U32 R9, R3.reuse, 0x2, RZ ;  /* 0x0000000203097819 */ /* 0x040fe400000006ff */
[----:B------:R-:W-:-:S03]  /*0410*/  ISETP.GE.AND P0, PT, R3, R10, PT ;  /* 0x0000000a0300720c */ /* 0x000fc60003f06270 */
[----:B-1----:R-:W-:-:S10]  /*0420*/  IMAD.WIDE R16, R9, 0x4, R16 ;  /* 0x0000000409107825 */ /* 0x002fd400078e0210 */
[----:B------:R-:W-:Y:S05]  /*0430*/  @P0 BRA `(.L_x_5) ;  /* 0x0000000400180947 */ /* 0x000fea0003800000 */
[----:B------:R-:W1:Y:S01]  /*0440*/  LDC.64 R18, c[0x0][0x388] ;  /* 0x0000e200ff127b82 */ /* 0x000e620000000a00 */
[----:B------:R-:W-:-:S04]  /*0450*/  IADD3 R14, PT, PT, R3, -R8, RZ ;  /* 0x80000008030e7210 */ /* 0x000fc80007ffe0ff */
[----:B------:R-:W-:-:S05]  /*0460*/  SHF.L.U32 R13, R14, 0x2, RZ ;  /* 0x000000020e0d7819 */ /* 0x000fca00000006ff */
[----:B-1----:R-:W-:-:S05]  /*0470*/  IMAD.WIDE R18, R13, 0x4, R18 ;  /* 0x000000040d127825 */ /* 0x002fca00078e0212 */
[----:B------:R-:W2:Y:S04]  /*0480*/  LDG.E R10, desc[UR6][R18.64+0x4] ;  /* 0x00000406120a7981 */ /* 0x000ea8000c1e1900 */
[----:B------:R-:W2:Y:S04]  /*0490*/  LDG.E R9, desc[UR6][R18.64+0x8] ;  /* 0x0000080612097981 */ /* 0x000ea8000c1e1900 */
[----:B------:R-:W3:Y:S04]  /*04a0*/  LDG.E R12, desc[UR6][R18.64] ;  /* 0x00000006120c7981 */ /* 0x000ee8000c1e1900 */
[----:B------:R-:W3:Y:S01]  /*04b0*/  LDG.E R11, desc[UR6][R18.64+0xc] ;  /* 0x00000c06120b7981 */ /* 0x000ee2000c1e1900 */
[----:B------:R-:W-:Y:S01]  /*04c0*/  BSSY.RECONVERGENT B3, `(.L_x_6) ;  /* 0x0000017000037945 */ /* 0x000fe20003800200 */
[----:B--2---:R-:W-:-:S04]  /*04d0*/  FMUL R15, R10, R9 ;  /* 0x000000090a0f7220 */ /* 0x004fc80000400000 */
[----:B---3--:R-:W-:-:S05]  /*04e0*/  FFMA R22, R12, R11, -R15 ;  /* 0x0000000b0c167223 */ /* 0x008fca000000080f */
[----:B------:R-:W-:-:S13]  /*04f0*/  FSETP.NEU.AND P0, PT, R22, RZ, PT ;  /* 0x000000ff1600720b */ /* 0x000fda0003f0d000 */
[----:B------:R-:W-:Y:S05]  /*0500*/  @!P0 BRA `(.L_x_7) ;  /* 0x0000000000488947 */ /* 0x000fea0003800000 */
[----:B------:R-:W-:Y:S01]  /*0510*/  IADD3 R0, PT, PT, R22, 0x1800000, RZ ;  /* 0x0180000016007810 */ /* 0x000fe20007ffe0ff */
[----:B------:R-:W-:Y:S03]  /*0520*/  BSSY.RECONVERGENT B4, `(.L_x_8) ;  /* 0x000000c000047945 */ /* 0x000fe60003800200 */
[----:B------:R-:W-:-:S04]  /*0530*/  LOP3.LUT R0, R0, 0x7f800000, RZ, 0xc0, !PT ;  /* 0x7f80000000007812 */ /* 0x000fc800078ec0ff */
[----:B------:R-:W-:-:S13]  /*0540*/  ISETP.GT.U32.AND P0, PT, R0, 0x1ffffff, PT ;  /* 0x01ffffff0000780c */ /* 0x000fda0003f04070 */
[----:B------:R-:W-:Y:S05]  /*0550*/  @P0 BRA `(.L_x_9) ;  /* 0x0000000000100947 */ /* 0x000fea0003800000 */
[----:B------:R-:W-:Y:S02]  /*0560*/  MOV R0, R22 ;  /* 0x0000001600007202 */ /* 0x000fe40000000f00 */
[----:B------:R-:W-:-:S07]  /*0570*/  MOV R2, 0x590 ;  /* 0x0000059000027802 */ /* 0x000fce0000000f00 */
[----:B0-----:R-:W-:Y:S05]  /*0580*/  CALL.REL.NOINC `($__internal_0_$__cuda_sm20_rcp_rn_f32_slowpath) ;  /* 0x0000002c00247944 */ /* 0x001fea0003c00000 */
[----:B------:R-:W-:Y:S05]  /*0590*/  BRA `(.L_x_10) ;  /* 0x0000000000107947 */ /* 0x000fea0003800000 */
.L_x_9:
[----:B------:R-:W1:Y:S02]  /*05a0*/  MUFU.RCP R27, R22 ;  /* 0x00000016001b7308 */ /* 0x000e640000001000 */
[----:B-1----:R-:W-:-:S04]  /*05b0*/  FFMA R0, R22, R27, -1 ;  /* 0xbf80000016007423 */ /* 0x002fc8000000001b */
[----:B------:R-:W-:-:S04]  /*05c0*/  FADD.FTZ R0, -R0, -RZ ;  /* 0x800000ff00007221 */ /* 0x000fc80000010100 */
[----:B------:R-:W-:-:S07]  /*05d0*/  FFMA R27, R27, R0, R27 ;  /* 0x000000001b1b7223 */ /* 0x000fce000000001b */
.L_x_10:
[----:B0-----:R-:W-:Y:S05]  /*05e0*/  BSYNC.RECONVERGENT B4 ;  /* 0x0000000000047941 */ /* 0x001fea0003800200 */
.L_x_8:
[-C--:B------:R-:W-:Y:S01]  /*05f0*/  FMUL R21, R11, R27.reuse ;  /* 0x0000001b0b157220 */ /* 0x080fe20000400000 */
[-C--:B------:R-:W-:Y:S01]  /*0600*/  FMUL R20, R10, -R27.reuse ;  /* 0x8000001b0a147220 */ /* 0x080fe20000400000 */
[-C--:B------:R-:W-:Y:S01]  /*0610*/  FMUL R2, R9, -R27.reuse ;  /* 0x8000001b09027220 */ /* 0x080fe20000400000 */
[----:B------:R-:W-:-:S07]  /*0620*/  FMUL R0, R12, R27 ;  /* 0x0000001b0c007220 */ /* 0x000fce0000400000 */
.L_x_7:
[----:B0-----:R-:W-:Y:S05]  /*0630*/  BSYNC.RECONVERGENT B3 ;  /* 0x0000000000037941 */ /* 0x001fea0003800200 */
.L_x_6:
[----:B------:R-:W0:Y:S01]  /*0640*/  LDC.64 R10, c[0x0][0x390] ;  /* 0x0000e400ff0a7b82 */ /* 0x000e220000000a00 */
[----:B------:R-:W2:Y:S04]  /*0650*/  LDG.E R9, desc[UR6][R16.64] ;  /* 0x0000000610097981 */ /* 0x000ea8000c1e1900 */
[----:B------:R-:W3:Y:S03]  /*0660*/  LDG.E R25, desc[UR6][R16.64+0xc] ;  /* 0x00000c0610197981 */ /* 0x000ee6000c1e1900 */
[----:B------:R-:W1:Y:S01]  /*0670*/  LDC.64 R18, c[0x0][0x398] ;  /* 0x0000e600ff127b82 */ /* 0x000e620000000a00 */
[----:B------:R-:W4:Y:S04]  /*0680*/  LDG.E R15, desc[UR6][R16.64+0x4] ;  /* 0x00000406100f7981 */ /* 0x000f28000c1e1900 */
[----:B------:R-:W5:Y:S01]  /*0690*/  LDG.E R24, desc[UR6][R16.64+0x8] ;  /* 0x0000080610187981 */ /* 0x000f62000c1e1900 */
[----:B0-----:R-:W-:Y:S01]  /*06a0*/  IMAD.WIDE R10, R13, 0x4, R10 ;  /* 0x000000040d0a7825 */ /* 0x001fe200078e020a */
[----:B------:R-:W-:-:S04]  /*06b0*/  SHF.L.U32 R13, R14, 0x1, RZ ;  /* 0x000000010e0d7819 */ /* 0x000fc800000006ff */
[----:B------:R-:W5:Y:S01]  /*06c0*/  LDG.E R28, desc[UR6][R10.64+0x8] ;  /* 0x000008060a1c7981 */ /* 0x000f62000c1e1900 */
[----:B-1----:R-:W-:-:S03]  /*06d0*/  IMAD.WIDE R18, R13, 0x4, R18 ;  /* 0x000000040d127825 */ /* 0x002fc600078e0212 */
[----:B------:R-:W5:Y:S04]  /*06e0*/  LDG.E R30, desc[UR6][R10.64+0xc] ;  /* 0x00000c060a1e7981 */ /* 0x000f68000c1e1900 */
[----:B------:R-:W5:Y:S04]  /*06f0*/  LDG.E R12, desc[UR6][R18.64+0x4] ;  /* 0x00000406120c7981 */ /* 0x000f68000c1e1900 */
[----:B------:R-:W5:Y:S04]  /*0700*/  LDG.E R26, desc[UR6][R10.64] ;  /* 0x000000060a1a7981 */ /* 0x000f68000c1e1900 */
[----:B------:R0:W5:Y:S04]  /*0710*/  LDG.E R22, desc[UR6][R10.64+0x4] ;  /* 0x000004060a167981 */ /* 0x000168000c1e1900 */
[----:B------:R1:W5:Y:S01]  /*0720*/  LDG.E R13, desc[UR6][R18.64] ;  /* 0x00000006120d7981 */ /* 0x000362000c1e1900 */
[----:B--2---:R-:W-:Y:S01]  /*0730*/  FMUL R23, R20, R9 ;  /* 0x0000000914177220 */ /* 0x004fe20000400000 */
[-C--:B---3--:R-:W-:Y:S01]  /*0740*/  FMUL R27, R0, R25.reuse ;  /* 0x00000019001b7220 */ /* 0x088fe20000400000 */
[C---:B------:R-:W-:Y:S01]  /*0750*/  FMUL R25, R2.reuse, R25 ;  /* 0x0000001902197220 */ /* 0x040fe20000400000 */
[-C--:B----4-:R-:W-:Y:S01]  /*0760*/  FMUL R14, R2, R15.reuse ;  /* 0x0000000f020e7220 */ /* 0x090fe20000400000 */
[----:B------:R-:W-:Y:S01]  /*0770*/  FFMA R23, R0, R15, R23 ;  /* 0x0000000f00177223 */ /* 0x000fe20000000017 */
[----:B-----5:R-:W-:-:S02]  /*0780*/  FFMA R27, R20, R24, R27 ;  /* 0x00000018141b7223 */ /* 0x020fc4000000001b */
[C---:B------:R-:W-:Y:S01]  /*0790*/  FFMA R17, R21.reuse, R9, R14 ;  /* 0x0000000915117223 */ /* 0x040fe2000000000e */
[----:B------:R-:W-:Y:S01]  /*07a0*/  FFMA R25, R21, R24, R25 ;  /* 0x0000001815197223 */ /* 0x000fe20000000019 */
[-C--:B------:R-:W-:Y:S01]  /*07b0*/  FMUL R16, R23, R28.reuse ;  /* 0x0000001c17107220 */ /* 0x080fe20000400000 */
[----:B------:R-:W-:Y:S01]  /*07c0*/  FMUL R14, R27, R28 ;  /* 0x0000001c1b0e7220 */ /* 0x000fe20000400000 */
[-C--:B0-----:R-:W-:Y:S01]  /*07d0*/  FMUL R10, R23, R30.reuse ;  /* 0x0000001e170a7220 */ /* 0x081fe20000400000 */
[----:B------:R-:W-:Y:S01]  /*07e0*/  FMUL R30, R27, R30 ;  /* 0x0000001e1b1e7220 */ /* 0x000fe20000400000 */
[-C--:B-1----:R-:W-:Y:S01]  /*07f0*/  FMUL R18, R23, R12.reuse ;  /* 0x0000000c17127220 */ /* 0x082fe20000400000 */
[----:B------:R-:W-:Y:S01]  /*0800*/  FMUL R12, R27, R12 ;  /* 0x0000000c1b0c7220 */ /* 0x000fe20000400000 */
[-C--:B------:R-:W-:Y:S01]  /*0810*/  FFMA R16, R17, R26.reuse, R16 ;  /* 0x0000001a11107223 */ /* 0x080fe20000000010 */
[----:B------:R-:W-:Y:S01]  /*0820*/  FFMA R14, R25, R26, R14 ;  /* 0x0000001a190e7223 */ /* 0x000fe2000000000e */
[-C--:B------:R-:W-:Y:S01]  /*0830*/  FFMA R15, R17, R22.reuse, R10 ;  /* 0x00000016110f7223 */ /* 0x080fe2000000000a */
[----:B------:R-:W-:Y:S01]  /*0840*/  FFMA R9, R25, R22, R30 ;  /* 0x0000001619097223 */ /* 0x000fe2000000001e */
[----:B------:R-:W-:Y:S01]  /*0850*/  CS2R R10, SRZ ;  /* 0x00000000000a7805 */ /* 0x000fe2000001ff00 */
[-C--:B------:R-:W-:Y:S01]  /*0860*/  FFMA R18, R17, R13.reuse, R18 ;  /* 0x0000000d11127223 */ /* 0x080fe20000000012 */
[----:B------:R-:W-:Y:S01]  /*0870*/  FFMA R17, R25, R13, R12 ;  /* 0x0000000d19117223 */ /* 0x000fe2000000000c */
[----:B------:R-:W-:Y:S01]  /*0880*/  CS2R R12, SRZ ;  /* 0x00000000000c7805 */ /* 0x000fe2000001ff00 */
[----:B------:R-:W-:Y:S06]  /*0890*/  BRA `(.L_x_4) ;  /* 0x0000000400547947 */ /* 0x000fec0003800000 */
.L_x_5:
        /* <DEDUP_REMOVED lines=22> */
.L_x_14:
[----:B------:R-:W1:Y:S02]  /*0a00*/  MUFU.RCP R27, R22 ;  /* 0x00000016001b7308 */ /* 0x000e640000001000 */
[----:B-1----:R-:W-:-:S04]  /*0a10*/  FFMA R0, R22, R27, -1 ;  /* 0xbf80000016007423 */ /* 0x002fc8000000001b */
[----:B------:R-:W-:-:S04]  /*0a20*/  FADD.FTZ R0, -R0, -RZ ;  /* 0x800000ff00007221 */ /* 0x000fc80000010100 */
[----:B------:R-:W-:-:S07]  /*0a30*/  FFMA R27, R27, R0, R27 ;  /* 0x000000001b1b7223 */ /* 0x000fce000000001b */
.L_x_15:
[----:B0-----:R-:W-:Y:S05]  /*0a40*/  BSYNC.RECONVERGENT B4 ;  /* 0x0000000000047941 */ /* 0x001fea0003800200 */
.L_x_13:
[-C--:B------:R-:W-:Y:S01]  /*0a50*/  FMUL R21, R12, R27.reuse ;  /* 0x0000001b0c157220 */ /* 0x080fe20000400000 */
[-C--:B------:R-:W-:Y:S01]  /*0a60*/  FMUL R20, R11, -R27.reuse ;  /* 0x8000001b0b147220 */ /* 0x080fe20000400000 */
[-C--:B------:R-:W-:Y:S01]  /*0a70*/  FMUL R2, R10, -R27.reuse ;  /* 0x8000001b0a027220 */ /* 0x080fe20000400000 */
[----:B------:R-:W-:-:S07]  /*0a80*/  FMUL R0, R13, R27 ;  /* 0x0000001b0d007220 */ /* 0x000fce0000400000 */
.L_x_12:
[----:B0-----:R-:W-:Y:S05]  /*0a90*/  BSYNC.RECONVERGENT B3 ;  /* 0x0000000000037941 */ /* 0x001fea0003800200 */
.L_x_11:
[----:B------:R-:W0:Y:S01]  /*0aa0*/  LDC.64 R18, c[0x0][0x380] ;  /* 0x0000e000ff127b82 */ /* 0x000e220000000a00 */
[----:B------:R-:W2:Y:S07]  /*0ab0*/  LDG.E R22, desc[UR6][R16.64] ;  /* 0x0000000610167981 */ /* 0x000eae000c1e1900 */
[----:B------:R-:W1:Y:S01]  /*0ac0*/  LDC.64 R10, c[0x0][0x398] ;  /* 0x0000e600ff0a7b82 */ /* 0x000e620000000a00 */
[----:B------:R-:W3:Y:S07]  /*0ad0*/  LDG.E R15, desc[UR6][R16.64+0xc] ;  /* 0x00000c06100f7981 */ /* 0x000eee000c1e1900 */
[----:B------:R-:W4:Y:S01]  /*0ae0*/  LDC.64 R12, c[0x0][0x390] ;  /* 0x0000e400ff0c7b82 */ /* 0x000f220000000a00 */
[----:B------:R-:W5:Y:S01]  /*0af0*/  LDG.E R23, desc[UR6][R16.64+0x4] ;  /* 0x0000040610177981 */ /* 0x000f62000c1e1900 */
[----:B------:R-:W-:-:S03]  /*0b00*/  SHF.L.U32 R27, R9, 0x1, RZ ;  /* 0x00000001091b7819 */ /* 0x000fc600000006ff */
[----:B------:R5:W5:Y:S01]  /*0b10*/  LDG.E R25, desc[UR6][R16.64+0x8] ;  /* 0x0000080610197981 */ /* 0x000b62000c1e1900 */
[----:B0-----:R-:W-:-:S05]  /*0b20*/  IMAD.WIDE R18, R14, 0x4, R18 ;  /* 0x000000040e127825 */ /* 0x001fca00078e0212 */
[----:B------:R-:W5:Y:S01]  /*0b30*/  LDG.E R24, desc[UR6][R18.64+0x8] ;  /* 0x0000080612187981 */ /* 0x000f62000c1e1900 */
[----:B-1----:R-:W-:-:S03]  /*0b40*/  IMAD.WIDE R10, R27, 0x4, R10 ;  /* 0x000000041b0a7825 */ /* 0x002fc600078e020a */
[----:B------:R-:W5:Y:S04]  /*0b50*/  LDG.E R26, desc[UR6][R18.64+0xc] ;  /* 0x00000c06121a7981 */ /* 0x000f68000c1e1900 */
[----:B------:R-:W5:Y:S01]  /*0b60*/  LDG.E R17, desc[UR6][R10.64+0x4] ;  /* 0x000004060a117981 */ /* 0x000f62000c1e1900 */
[----:B----4-:R-:W-:-:S03]  /*0b70*/  IMAD.WIDE R12, R14, 0x4, R12 ;  /* 0x000000040e0c7825 */ /* 0x010fc600078e020c */
[----:B------:R-:W4:Y:S04]  /*0b80*/  LDG.E R28, desc[UR6][R18.64+0x4] ;  /* 0x00000406121c7981 */ /* 0x000f28000c1e1900 */
[----:B------:R0:W4:Y:S04]  /*0b90*/  LDG.E R14, desc[UR6][R18.64] ;  /* 0x00000006120e7981 */ /* 0x000128000c1e1900 */
[----:B------:R-:W4:Y:S04]  /*0ba0*/  LDG.E R9, desc[UR6][R12.64+0x8] ;  /* 0x000008060c097981 */ /* 0x000f28000c1e1900 */
[----:B------:R-:W4:Y:S04]  /*0bb0*/  LDG.E R27, desc[UR6][R12.64+0xc] ;  /* 0x00000c060c1b7981 */ /* 0x000f28000c1e1900 */
[----:B------:R-:W4:Y:S04]  /*0bc0*/  LDG.E R29, desc[UR6][R12.64] ;  /* 0x000000060c1d7981 */ /* 0x000f28000c1e1900 */
[----:B------:R1:W4:Y:S04]  /*0bd0*/  LDG.E R31, desc[UR6][R12.64+0x4] ;  /* 0x000004060c1f7981 */ /* 0x000328000c1e1900 */
[----:B------:R1:W4:Y:S01]  /*0be0*/  LDG.E R30, desc[UR6][R10.64] ;  /* 0x000000060a1e7981 */ /* 0x000322000c1e1900 */
[----:B--2---:R-:W-:Y:S01]  /*0bf0*/  FMUL R33, R20, R22 ;  /* 0x0000001614217220 */ /* 0x004fe20000400000 */
[-C--:B---3--:R-:W-:Y:S01]  /*0c00*/  FMUL R35, R0, R15.reuse ;  /* 0x0000000f00237220 */ /* 0x088fe20000400000 */
[C---:B------:R-:W-:Y:S01]  /*0c10*/  FMUL R34, R2.reuse, R15 ;  /* 0x0000000f02227220 */ /* 0x040fe20000400000 */
[-C--:B-----5:R-:W-:Y:S01]  /*0c20*/  FMUL R16, R2, R23.reuse ;  /* 0x0000001702107220 */ /* 0x0a0fe20000400000 */
[----:B0-----:R-:W-:Y:S01]  /*0c30*/  FFMA R18, R0, R23, R33 ;  /* 0x0000001700127223 */ /* 0x001fe20000000021 */
[----:B------:R-:W-:-:S02]  /*0c40*/  FFMA R32, R20, R25, R35 ;  /* 0x0000001914207223 */ /* 0x000fc40000000023 */
[C---:B------:R-:W-:Y:S01]  /*0c50*/  FFMA R19, R21.reuse, R22, R16 ;  /* 0x0000001615137223 */ /* 0x040fe20000000010 */
[----:B------:R-:W-:Y:S01]  /*0c60*/  FFMA R25, R21, R25, R34 ;  /* 0x0000001915197223 */ /* 0x000fe20000000022 */
[-C--:B------:R-:W-:Y:S01]  /*0c70*/  FMUL R16, R18, R24.reuse ;  /* 0x0000001812107220 */ /* 0x080fe20000400000 */
[----:B------:R-:W-:Y:S01]  /*0c80*/  FMUL R24, R32, R24 ;  /* 0x0000001820187220 */ /* 0x000fe20000400000 */
[-C--:B-1----:R-:W-:Y:S01]  /*0c90*/  FMUL R12, R18, R26.reuse ;  /* 0x0000001a120c7220 */ /* 0x082fe20000400000 */
[----:B------:R-:W-:Y:S01]  /*0ca0*/  FMUL R10, R32, R26 ;  /* 0x0000001a200a7220 */ /* 0x000fe20000400000 */
[-C--:B------:R-:W-:Y:S01]  /*0cb0*/  FMUL R23, R18, R17.reuse ;  /* 0x0000001112177220 */ /* 0x080fe20000400000 */
[----:B------:R-:W-:Y:S01]  /*0cc0*/  FMUL R17, R32, R17 ;  /* 0x0000001120117220 */ /* 0x000fe20000400000 */
[-C--:B----4-:R-:W-:Y:S01]  /*0cd0*/  FFMA R12, R19, R28.reuse, R12 ;  /* 0x0000001c130c7223 */ /* 0x090fe2000000000c */
[----:B------:R-:W-:Y:S01]  /*0ce0*/  FFMA R10, R25, R28, R10 ;  /* 0x0000001c190a7223 */ /* 0x000fe2000000000a */
[-C--:B------:R-:W-:Y:S01]  /*0cf0*/  FFMA R13, R19, R14.reuse, R16 ;  /* 0x0000000e130d7223 */ /* 0x080fe20000000010 */
[----:B------:R-:W-:Y:S01]  /*0d00*/  FFMA R11, R25, R14, R24 ;  /* 0x0000000e190b7223 */ /* 0x000fe20000000018 */
[-C--:B------:R-:W-:Y:S01]  /*0d10*/  FMUL R16, R18, R9.reuse ;  /* 0x0000000912107220 */ /* 0x080fe20000400000 */
[----:B------:R-:W-:Y:S01]  /*0d20*/  FMUL R14, R32, R9 ;  /* 0x00000009200e7220 */ /* 0x000fe20000400000 */
[-C--:B------:R-:W-:Y:S01]  /*0d30*/  FMUL R22, R18, R27.reuse ;  /* 0x0000001b12167220 */ /* 0x080fe20000400000 */
[----:B------:R-:W-:Y:S01]  /*0d40*/  FMUL R24, R32, R27 ;  /* 0x0000001b20187220 */ /* 0x000fe20000400000 */
[----:B------:R-:W-:Y:S01]  /*0d50*/  FADD R13, -R13, -RZ ;  /* 0x800000ff0d0d7221 */ /* 0x000fe20000000100 */
[----:B------:R-:W-:Y:S01]  /*0d60*/  FADD R11, -R11, -RZ ;  /* 0x800000ff0b0b7221 */ /* 0x000fe20000000100 */
[-C--:B------:R-:W-:Y:S01]  /*0d70*/  FFMA R16, R19, R29.reuse, R16 ;  /* 0x0000001d13107223 */ /* 0x080fe20000000010 */
[----:B------:R-:W-:Y:S01]  /*0d80*/  FFMA R14, R25, R29, R14 ;  /* 0x0000001d190e7223 */ /* 0x000fe2000000000e */
[----:B------:R-:W-:Y:S01]  /*0d90*/  FADD R12, -R12, -RZ ;  /* 0x800000ff0c0c7221 */ /* 0x000fe20000000100 */
[----:B------:R-:W-:Y:S01]  /*0da0*/  FADD R10, -R10, -RZ ;  /* 0x800000ff0a0a7221 */ /* 0x000fe20000000100 */
[-C--:B------:R-:W-:Y:S01]  /*0db0*/  FFMA R15, R19, R31.reuse, R22 ;  /* 0x0000001f130f7223 */ /* 0x080fe20000000016 */
[----:B------:R-:W-:Y:S01]  /*0dc0*/  FFMA R9, R25, R31, R24 ;  /* 0x0000001f19097223 */ /* 0x000fe20000000018 */
[-C--:B------:R-:W-:Y:S01]  /*0dd0*/  FFMA R18, R19, R30.reuse, R23 ;  /* 0x0000001e13127223 */ /* 0x080fe20000000017 */
[----:B------:R-:W-:-:S07]  /*0de0*/  FFMA R17, R25, R30, R17 ;  /* 0x0000001e19117223 */ /* 0x000fce0000000011 */
.L_x_4:
[----:B0-----:R-:W-:Y:S05]  /*0df0*/  BSYNC.RECONVERGENT B2 ;  /* 0x0000000000027941 */ /* 0x001fea0003800200 */
.L_x_3:
[----:B------:R-:W0:Y:S01]  /*0e00*/  LDC R26, c[0x0][0x3ac] ;  /* 0x0000eb00ff1a7b82 */ /* 0x000e220000000800 */
[----:B------:R-:W-:Y:S01]  /*0e10*/  IADD3 R19, PT, PT, R3, R8, RZ ;  /* 0x0000000803137210 */ /* 0x000fe20007ffe0ff */
[----:B------:R-:W-:Y:S01]  /*0e20*/  BSSY.RECONVERGENT B2, `(.L_x_16) ;  /* 0x00000b2000027945 */ /* 0x000fe20003800200 */
[----:B------:R-:W-:Y:S01]  /*0e30*/  HFMA2 R29, -RZ, RZ, 0, 0 ;  /* 0x00000000ff1d7431 */ /* 0x000fe200000001ff */
[----:B------:R-:W-:Y:S01]  /*0e40*/  CS2R R22, SRZ ;  /* 0x0000000000167805 */ /* 0x000fe2000001ff00 */
[----:B------:R-:W-:Y:S01]  /*0e50*/  HFMA2 R31, -RZ, RZ, 0, 0 ;  /* 0x00000000ff1f7431 */ /* 0x000fe200000001ff */
[----:B------:R-:W-:Y:S02]  /*0e60*/  CS2R R32, SRZ ;  /* 0x0000000000207805 */ /* 0x000fe4000001ff00 */
[----:B------:R-:W-:Y:S02]  /*0e70*/  MOV R37, RZ ;  /* 0x000000ff00257202 */ /* 0x000fe40000000f00 */
[----:B------:R-:W-:-:S02]  /*0e80*/  CS2R R24, SRZ ;  /* 0x0000000000187805 */ /* 0x000fc4000001ff00 */
[----:B------:R-:W-:Y:S02]  /*0e90*/  MOV R35, RZ ;  /* 0x000000ff00237202 */ /* 0x000fe40000000f00 */
[----:B0-----:R-:W-:-:S13]  /*0ea0*/  ISETP.GE.AND P0, PT, R19, R26, PT ;  /* 0x0000001a1300720c */ /* 0x001fda0003f06270 */
[----:B------:R-:W-:Y:S05]  /*0eb0*/  @P0 BRA `(.L_x_17) ;  /* 0x0000000800a00947 */ /* 0x000fea0003800000 */
[----:B------:R-:W-:-:S04]  /*0ec0*/  IADD3 R23, PT, PT, R8, R19, RZ ;  /* 0x0000001308177210 */ /* 0x000fc80007ffe0ff */
[----:B------:R-:W-:-:S13]  /*0ed0*/  ISETP.GE.AND P0, PT, R23, R26, PT ;  /* 0x0000001a1700720c */ /* 0x000fda0003f06270 */
[----:B------:R-:W-:Y:S05]  /*0ee0*/  @!P0 BRA `(.L_x_18) ;  /* 0x0000000400308947 */ /* 0x000fea0003800000 */
[----:B------:R-:W0:Y:S01]  /*0ef0*/  LDC.64 R24, c[0x0][0x388] ;  /* 0x0000e200ff187b82 */ /* 0x000e220000000a00 */
[----:B------:R-:W-:-:S05]  /*0f00*/  SHF.L.U32 R23, R3, 0x2, RZ ;  /* 0x0000000203177819 */ /* 0x000fca00000006ff */
[----:B0-----:R-:W-:-:S04]  /*0f10*/  IMAD.WIDE R24, R23, 0x4, R24 ;  /* 0x0000000417187825 */ /* 0x001fc800078e0218 */
[----:B------:R-:W-:-:S05]  /*0f20*/  IMAD.WIDE R28, R8, 0x10, R24 ;  /* 0x00000010081c7825 */ /* 0x000fca00078e0218 */
        /* <DEDUP_REMOVED lines=16> */
[----:B------:R-:W-:Y:S05]  /*1030*/  CALL.REL.NOINC `($__internal_0_$__cuda_sm20_rcp_rn_f32_slowpath) ;  /* 0x0000002000787944 */ /* 0x000fea0003c00000 */
[----:B------:R-:W-:Y:S05]  /*1040*/  BRA `(.L_x_23) ;  /* 0x0000000000107947 */ /* 0x000fea0003800000 */
.L_x_22:
[----:B------:R-:W0:Y:S02]  /*1050*/  MUFU.RCP R27, R30 ;  /* 0x0000001e001b7308 */ /* 0x000e240000001000 */
[----:B0-----:R-:W-:-:S04]  /*1060*/  FFMA R0, R30, R27, -1 ;  /* 0xbf8000001e007423 */ /* 0x001fc8000000001b */
[----:B------:R-:W-:-:S04]  /*1070*/  FADD.FTZ R0, -R0, -RZ ;  /* 0x800000ff00007221 */ /* 0x000fc80000010100 */
[----:B------:R-:W-:-:S07]  /*1080*/  FFMA R27, R27, R0, R27 ;  /* 0x000000001b1b7223 */ /* 0x000fce000000001b */
.L_x_23:
[----:B------:R-:W-:Y:S05]  /*1090*/  BSYNC.RECONVERGENT B4 ;  /* 0x0000000000047941 */ /* 0x000fea0003800200 */
.L_x_21:
[-C--:B------:R-:W-:Y:S01]  /*10a0*/  FMUL R21, R26, R27.reuse ;  /* 0x0000001b1a157220 */ /* 0x080fe20000400000 */
[-C--:B------:R-:W-:Y:S01]  /*10b0*/  FMUL R20, R23, -R27.reuse ;  /* 0x8000001b17147220 */ /* 0x080fe20000400000 */
[-C--:B------:R-:W-:Y:S01]  /*10c0*/  FMUL R2, R24, -R27.reuse ;  /* 0x8000001b18027220 */ /* 0x080fe20000400000 */
[----:B------:R-:W-:-:S07]  /*10d0*/  FMUL R0, R25, R27 ;  /* 0x0000001b19007220 */ /* 0x000fce0000400000 */
.L_x_20:
[----:B------:R-:W-:Y:S05]  /*10e0*/  BSYNC.RECONVERGENT B3 ;  /* 0x0000000000037941 */ /* 0x000fea0003800200 */
.L_x_19:
[----:B------:R-:W0:Y:S01]  /*10f0*/  LDC.64 R28, c[0x0][0x390] ;  /* 0x0000e400ff1c7b82 */ /* 0x000e220000000a00 */
[----:B------:R-:W-:-:S07]  /*1100*/  SHF.L.U32 R31, R3, 0x2, RZ ;  /* 0x00000002031f7819 */ /* 0x000fce00000006ff */
[----:B------:R-:W1:Y:S08]  /*1110*/  LDC.64 R26, c[0x0][0x380] ;  /* 0x0000e000ff1a7b82 */ /* 0x000e700000000a00 */
[----:B------:R-:W2:Y:S01]  /*1120*/  LDC.64 R24, c[0x0][0x398] ;  /* 0x0000e600ff187b82 */ /* 0x000ea20000000a00 */
[----:B0-----:R-:W-:Y:S01]  /*1130*/  IMAD.WIDE R28, R31, 0x4, R28 ;  /* 0x000000041f1c7825 */ /* 0x001fe200078e021c */
[----:B------:R-:W-:-:S04]  /*1140*/  SHF.L.U32 R33, R3, 0x1, RZ ;  /* 0x0000000103217819 */ /* 0x000fc800000006ff */
[----:B------:R-:W3:Y:S01]  /*1150*/  LDG.E R23, desc[UR6][R28.64+0x4] ;  /* 0x000004061c177981 */ /* 0x000ee2000c1e1900 */
[----:B-1----:R-:W-:-:S03]  /*1160*/  IMAD.WIDE R26, R31, 0x4, R26 ;  /* 0x000000041f1a7825 */ /* 0x002fc600078e021a */
[----:B------:R-:W4:Y:S04]  /*1170*/  LDG.E R30, desc[UR6][R28.64] ;  /* 0x000000061c1e7981 */ /* 0x000f28000c1e1900 */
[----:B------:R-:W5:Y:S01]  /*1180*/  LDG.E R31, desc[UR6][R28.64+0xc] ;  /* 0x00000c061c1f7981 */ /* 0x000f62000c1e1900 */
[----:B------:R-:W-:-:S03]  /*1190*/  IMAD.WIDE R26, R8, 0x10, R26 ;  /* 0x00000010081a7825 */ /* 0x000fc600078e021a */
[----:B------:R3:W5:Y:S01]  /*11a0*/  LDG.E R32, desc[UR6][R28.64+0x8] ;  /* 0x000008061c207981 */ /* 0x000762000c1e1900 */
[----:B--2---:R-:W-:-:S03]  /*11b0*/  IMAD.WIDE R24, R33, 0x4, R24 ;  /* 0x0000000421187825 */ /* 0x004fc600078e0218 */
[----:B------:R-:W2:Y:S01]  /*11c0*/  LDG.E R33, desc[UR6][R26.64+0x8] ;  /* 0x000008061a217981 */ /* 0x000ea2000c1e1900 */
[----:B------:R-:W-:-:S03]  /*11d0*/  IMAD.WIDE R24, R8, 0x8, R24 ;  /* 0x0000000808187825 */ /* 0x000fc600078e0218 */
[----:B------:R-:W2:Y:S04]  /*11e0*/  LDG.E R35, desc[UR6][R26.64] ;  /* 0x000000061a237981 */ /* 0x000ea8000c1e1900 */
[----:B------:R-:W2:Y:S04]  /*11f0*/  LDG.E R34, desc[UR6][R26.64+0xc] ;  /* 0x00000c061a227981 */ /* 0x000ea8000c1e1900 */
[----:B------:R-:W2:Y:S04]  /*1200*/  LDG.E R28, desc[UR6][R24.64+0x4] ;  /* 0x00000406181c7981 */ /* 0x000ea8000c1e1900 */
[----:B------:R-:W2:Y:S04]  /*1210*/  LDG.E R37, desc[UR6][R26.64+0x4] ;  /* 0x000004061a257981 */ /* 0x000ea8000c1e1900 */
[----:B------:R5:W2:Y:S01]  /*1220*/  LDG.E R36, desc[UR6][R24.64] ;  /* 0x0000000618247981 */ /* 0x000aa2000c1e1900 */
[----:B---3--:R-:W-:-:S04]  /*1230*/  FMUL R29, R2, R23 ;  /* 0x00000017021d7220 */ /* 0x008fc80000400000 */
[-C--:B----4-:R-:W-:Y:S01]  /*1240*/  FFMA R29, R21, R30.reuse, R29 ;  /* 0x0000001e151d7223 */ /* 0x090fe2000000001d */
[----:B------:R-:W-:Y:S01]  /*1250*/  FMUL R30, R20, R30 ;  /* 0x0000001e141e7220 */ /* 0x000fe20000400000 */
[----:B-----5:R-:W-:-:S03]  /*1260*/  FMUL R25, R0, R31 ;  /* 0x0000001f00197220 */ /* 0x020fc60000400000 */
[----:B------:R-:W-:Y:S01]  /*1270*/  FFMA R23, R0, R23, R30 ;  /* 0x0000001700177223 */ /* 0x000fe2000000001e */
[----:B------:R-:W-:Y:S01]  /*1280*/  FMUL R30, R2, R31 ;  /* 0x0000001f021e7220 */ /* 0x000fe20000400000 */
[----:B------:R-:W-:-:S03]  /*1290*/  FFMA R31, R20, R32, R25 ;  /* 0x00000020141f7223 */ /* 0x000fc60000000019 */
[----:B------:R-:W-:Y:S01]  /*12a0*/  FFMA R32, R21, R32, R30 ;  /* 0x0000002015207223 */ /* 0x000fe2000000001e */
[-C--:B--2---:R-:W-:Y:S01]  /*12b0*/  FMUL R26, R23, R33.reuse ;  /* 0x00000021171a7220 */ /* 0x084fe20000400000 */
[----:B------:R-:W-:-:S03]  /*12c0*/  FMUL R33, R31, R33 ;  /* 0x000000211f217220 */ /* 0x000fc60000400000 */
[-C--:B------:R-:W-:Y:S01]  /*12d0*/  FFMA R25, R29, R35.reuse, R26 ;  /* 0x000000231d197223 */ /* 0x080fe2000000001a */
[C---:B------:R-:W-:Y:S01]  /*12e0*/  FFMA R24, R32.reuse, R35, R33 ;  /* 0x0000002320187223 */ /* 0x040fe20000000021 */
[-C--:B------:R-:W-:Y:S01]  /*12f0*/  FMUL R26, R23, R34.reuse ;  /* 0x00000022171a7220 */ /* 0x080fe20000400000 */
[----:B------:R-:W-:Y:S01]  /*1300*/  FMUL R27, R31, R34 ;  /* 0x000000221f1b7220 */ /* 0x000fe20000400000 */
[-C--:B------:R-:W-:Y:S01]  /*1310*/  FMUL R23, R23, R28.reuse ;  /* 0x0000001c17177220 */ /* 0x080fe20000400000 */
[----:B------:R-:W-:Y:S01]  /*1320*/  FMUL R33, R31, R28 ;  /* 0x0000001c1f217220 */ /* 0x000fe20000400000 */
[CC--:B------:R-:W-:Y:S01]  /*1330*/  FFMA R31, R29.reuse, R37.reuse, R26 ;  /* 0x000000251d1f7223 */ /* 0x0c0fe2000000001a */
[C---:B------:R-:W-:Y:S01]  /*1340*/  FFMA R37, R32.reuse, R37, R27 ;  /* 0x0000002520257223 */ /* 0x040fe2000000001b */
[-C--:B------:R-:W-:Y:S01]  /*1350*/  FFMA R35, R29, R36.reuse, R23 ;  /* 0x000000241d237223 */ /* 0x080fe20000000017 */
[----:B------:R-:W-:Y:S01]  /*1360*/  FFMA R33, R32, R36, R33 ;  /* 0x0000002420217223 */ /* 0x000fe20000000021 */
[----:B------:R-:W-:-:S02]  /*1370*/  HFMA2 R29, -RZ, RZ, 0, 0 ;  /* 0x00000000ff1d7431 */ /* 0x000fc400000001ff */
[----:B------:R-:W-:Y:S01]  /*1380*/  HFMA2 R32, -RZ, RZ, 0, 0 ;  /* 0x00000000ff207431 */ /* 0x000fe200000001ff */
[----:B------:R-:W-:Y:S01]  /*1390*/  MOV R23, RZ ;  /* 0x000000ff00177202 */ /* 0x000fe20000000f00 */
[----:B------:R-:W-:Y:S06]  /*13a0*/  BRA `(.L_x_17) ;  /* 0x0000000400647947 */ /* 0x000fec0003800000 */
.L_x_18:
        /* <DEDUP_REMOVED lines=22> */
.L_x_27:
[----:B------:R-:W0:Y:S02]  /*1510*/  MUFU.RCP R27, R28 ;  /* 0x0000001c001b7308 */ /* 0x000e240000001000 */
[----:B0-----:R-:W-:-:S04]  /*1520*/  FFMA R0, R28, R27, -1 ;  /* 0xbf8000001c007423 */ /* 0x001fc8000000001b */
[----:B------:R-:W-:-:S04]  /*1530*/  FADD.FTZ R0, -R0, -RZ ;  /* 0x800000ff00007221 */ /* 0x000fc80000010100 */
[----:B------:R-:W-:-:S07]  /*1540*/  FFMA R27, R27, R0, R27 ;  /* 0x000000001b1b7223 */ /* 0x000fce000000001b */
.L_x_28:
[----:B------:R-:W-:Y:S05]  /*1550*/  BSYNC.RECONVERGENT B4 ;  /* 0x0000000000047941 */ /* 0x000fea0003800200 */
.L_x_26:
[-C--:B------:R-:W-:Y:S01]  /*1560*/  FMUL R21, R25, R27.reuse ;  /* 0x0000001b19157220 */ /* 0x080fe20000400000 */
[-C--:B------:R-:W-:Y:S01]  /*1570*/  FMUL R20, R22, -R27.reuse ;  /* 0x8000001b16147220 */ /* 0x080fe20000400000 */
[-C--:B------:R-:W-:Y:S01]  /*1580*/  FMUL R2, R23, -R27.reuse ;  /* 0x8000001b17027220 */ /* 0x080fe20000400000 */
[----:B------:R-:W-:-:S07]  /*1590*/  FMUL R0, R24, R27 ;  /* 0x0000001b18007220 */ /* 0x000fce0000400000 */
.L_x_25:
[----:B------:R-:W-:Y:S05]  /*15a0*/  BSYNC.RECONVERGENT B3 ;  /* 0x0000000000037941 */ /* 0x000fea0003800200 */
.L_x_24:
[----:B------:R-:W0:Y:S01]  /*15b0*/  LDC.64 R34, c[0x0][0x390] ;  /* 0x0000e400ff227b82 */ /* 0x000e220000000a00 */
[----:B------:R-:W-:-:S07]  /*15c0*/  SHF.L.U32 R25, R3, 0x2, RZ ;  /* 0x0000000203197819 */ /* 0x000fce00000006ff */
[----:B------:R-:W1:Y:S01]  /*15d0*/  LDC.64 R36, c[0x0][0x380] ;  /* 0x0000e000ff247b82 */ /* 0x000e620000000a00 */
[----:B0-----:R-:W-:-:S05]  /*15e0*/  IMAD.WIDE R34, R25, 0x4, R34 ;  /* 0x0000000419227825 */ /* 0x001fca00078e0222 */
[----:B------:R-:W2:Y:S04]  /*15f0*/  LDG.E R30, desc[UR6][R34.64+0x4] ;  /* 0x00000406221e7981 */ /* 0x000ea8000c1e1900 */
[----:B------:R-:W3:Y:S01]  /*1600*/  LDG.E R32, desc[UR6][R34.64] ;  /* 0x0000000622207981 */ /* 0x000ee2000c1e1900 */
[----:B------:R-:W-:-:S03]  /*1610*/  IMAD.WIDE R22, R8, 0x10, R34 ;  /* 0x0000001008167825 */ /* 0x000fc600078e0222 */
[----:B------:R-:W4:Y:S01]  /*1620*/  LDG.E R29, desc[UR6][R34.64+0xc] ;  /* 0x00000c06221d7981 */ /* 0x000f22000c1e1900 */
[----:B-1----:R-:W-:-:S03]  /*1630*/  IMAD.WIDE R36, R25, 0x4, R36 ;  /* 0x0000000419247825 */ /* 0x002fc600078e0224 */
[----:B------:R2:W5:Y:S04]  /*1640*/  LDG.E R33, desc[UR6][R34.64+0x8] ;  /* 0x0000080622217981 */ /* 0x000568000c1e1900 */
[----:B------:R-:W5:Y:S01]  /*1650*/  LDG.E R27, desc[UR6][R22.64+0x8] ;  /* 0x00000806161b7981 */ /* 0x000f62000c1e1900 */
[----:B------:R-:W-:-:S03]  /*1660*/  IMAD.WIDE R36, R8, 0x10, R36 ;  /* 0x0000001008247825 */ /* 0x000fc600078e0224 */
[----:B------:R-:W5:Y:S04]  /*1670*/  LDG.E R26, desc[UR6][R22.64] ;  /* 0x00000006161a7981 */ /* 0x000f68000c1e1900 */
[----:B------:R-:W5:Y:S04]  /*1680*/  LDG.E R25, desc[UR6][R22.64+0xc] ;  /* 0x00000c0616197981 */ /* 0x000f68000c1e1900 */
[----:B------:R0:W5:Y:S04]  /*1690*/  LDG.E R28, desc[UR6][R22.64+0x4] ;  /* 0x00000406161c7981 */ /* 0x000168000c1e1900 */
[----:B------:R-:W5:Y:S04]  /*16a0*/  LDG.E R31, desc[UR6][R36.64+0x8] ;  /* 0x00000806241f7981 */ /* 0x000f68000c1e1900 */
[----:B------:R-:W5:Y:S01]  /*16b0*/  LDG.E R24, desc[UR6][R36.64] ;  /* 0x0000000624187981 */ /* 0x000f62000c1e1900 */
[----:B--2---:R-:W-:-:S04]  /*16c0*/  FMUL R34, R2, R30 ;  /* 0x0000001e02227220 */ /* 0x004fc80000400000 */
[-C--:B---3--:R-:W-:Y:S01]  /*16d0*/  FFMA R35, R21, R32.reuse, R34 ;  /* 0x0000002015237223 */ /* 0x088fe20000000022 */
[----:B------:R-:W-:Y:S01]  /*16e0*/  FMUL R32, R20, R32 ;  /* 0x0000002014207220 */ /* 0x000fe20000400000 */
[----:B----4-:R-:W-:-:S03]  /*16f0*/  FMUL R34, R0, R29 ;  /* 0x0000001d00227220 */ /* 0x010fc60000400000 */
[----:B------:R-:W-:Y:S01]  /*1700*/  FFMA R30, R0, R30, R32 ;  /* 0x0000001e001e7223 */ /* 0x000fe20000000020 */
[----:B------:R-:W-:Y:S01]  /*1710*/  FMUL R32, R2, R29 ;  /* 0x0000001d02207220 */ /* 0x000fe20000400000 */
[----:B-----5:R-:W-:-:S03]  /*1720*/  FFMA R34, R20, R33, R34 ;  /* 0x0000002114227223 */ /* 0x020fc60000000022 */
[----:B------:R-:W-:Y:S01]  /*1730*/  FFMA R33, R21, R33, R32 ;  /* 0x0000002115217223 */ /* 0x000fe20000000020 */
[-C--:B0-----:R-:W-:Y:S01]  /*1740*/  FMUL R22, R34, R27.reuse ;  /* 0x0000001b22167220 */ /* 0x081fe20000400000 */
[----:B------:R-:W-:-:S03]  /*1750*/  FMUL R32, R30, R27 ;  /* 0x0000001b1e207220 */ /* 0x000fc60000400000 */
[-C--:B------:R-:W-:Y:S01]  /*1760*/  FFMA R29, R33, R26.reuse, R22 ;  /* 0x0000001a211d7223 */ /* 0x080fe20000000016 */
[----:B------:R-:W-:Y:S01]  /*1770*/  FFMA R32, R35, R26, R32 ;  /* 0x0000001a23207223 */ /* 0x000fe20000000020 */
[-C--:B------:R-:W-:Y:S01]  /*1780*/  FMUL R22, R30, R25.reuse ;  /* 0x000000191e167220 */ /* 0x080fe20000400000 */
[----:B------:R-:W-:-:S03]  /*1790*/  FMUL R26, R34, R25 ;  /* 0x00000019221a7220 */ /* 0x000fc60000400000 */
[-C--:B------:R-:W-:Y:S01]  /*17a0*/  FFMA R27, R35, R28.reuse, R22 ;  /* 0x0000001c231b7223 */ /* 0x080fe20000000016 */
[----:B------:R-:W-:Y:S01]  /*17b0*/  FFMA R28, R33, R28, R26 ;  /* 0x0000001c211c7223 */ /* 0x000fe2000000001a */
[-C--:B------:R-:W-:Y:S01]  /*17c0*/  FMUL R22, R30, R31.reuse ;  /* 0x0000001f1e167220 */ /* 0x080fe20000400000 */
[----:B------:R-:W-:Y:S02]  /*17d0*/  FMUL R26, R34, R31 ;  /* 0x0000001f221a7220 */ /* 0x000fe40000400000 */
[----:B------:R-:W2:Y:S01]  /*17e0*/  LDG.E R31, desc[UR6][R36.64+0xc] ;  /* 0x00000c06241f7981 */ /* 0x000ea2000c1e1900 */
[-C--:B------:R-:W-:Y:S01]  /*17f0*/  FFMA R25, R35, R24.reuse, R22 ;  /* 0x0000001823197223 */ /* 0x080fe20000000016 */
[----:B------:R-:W-:Y:S01]  /*1800*/  FFMA R24, R33, R24, R26 ;  /* 0x0000001821187223 */ /* 0x000fe2000000001a */
[----:B------:R-:W0:Y:S01]  /*1810*/  LDC.64 R22, c[0x0][0x398] ;  /* 0x0000e600ff167b82 */ /* 0x000e220000000a00 */
[----:B------:R1:W3:Y:S02]  /*1820*/  LDG.E R26, desc[UR6][R36.64+0x4] ;  /* 0x00000406241a7981 */ /* 0x0002e4000c1e1900 */
[----:B-1----:R-:W-:-:S05]  /*1830*/  SHF.L.U32 R37, R3, 0x1, RZ ;  /* 0x0000000103257819 */ /* 0x002fca00000006ff */
[----:B0-----:R-:W-:-:S04]  /*1840*/  IMAD.WIDE R22, R37, 0x4, R22 ;  /* 0x0000000425167825 */ /* 0x001fc800078e0216 */
[----:B------:R-:W-:-:S05]  /*1850*/  IMAD.WIDE R22, R8, 0x8, R22 ;  /* 0x0000000808167825 */ /* 0x000fca00078e0216 */
[----:B------:R-:W4:Y:S04]  /*1860*/  LDG.E R36, desc[UR6][R22.64] ;  /* 0x0000000616247981 */ /* 0x000f28000c1e1900 */
[----:B------:R2:W5:Y:S01]  /*1870*/  LDG.E R23, desc[UR6][R22.64+0x4] ;  /* 0x0000040616177981 */ /* 0x000562000c1e1900 */
[----:B------:R-:W-:Y:S01]  /*1880*/  FADD R32, -R32, -RZ ;  /* 0x800000ff20207221 */ /* 0x000fe20000000100 */
[----:B------:R-:W-:Y:S01]  /*1890*/  FADD R29, -R29, -RZ ;  /* 0x800000ff1d1d7221 */ /* 0x000fe20000000100 */
[-C--:B--2---:R-:W-:Y:S01]  /*18a0*/  FMUL R22, R30, R31.reuse ;  /* 0x0000001f1e167220 */ /* 0x084fe20000400000 */
[----:B------:R-:W-:-:S03]  /*18b0*/  FMUL R37, R34, R31 ;  /* 0x0000001f22257220 */ /* 0x000fc60000400000 */
[-C--:B---3--:R-:W-:Y:S01]  /*18c0*/  FFMA R31, R35, R26.reuse, R22 ;  /* 0x0000001a231f7223 */ /* 0x088fe20000000016 */
[----:B------:R-:W-:Y:S01]  /*18d0*/  FFMA R37, R33, R26, R37 ;  /* 0x0000001a21257223 */ /* 0x000fe20000000025 */
[----:B------:R-:W-:Y:S01]  /*18e0*/  FADD R22, -R28, -RZ ;  /* 0x800000ff1c167221 */ /* 0x000fe20000000100 */
[-C--:B-----5:R-:W-:Y:S01]  /*18f0*/  FMUL R30, R30, R23.reuse ;  /* 0x000000171e1e7220 */ /* 0x0a0fe20000400000 */
[----:B------:R-:W-:Y:S01]  /*1900*/  FMUL R34, R34, R23 ;  /* 0x0000001722227220 */ /* 0x000fe20000400000 */
[----:B------:R-:W-:Y:S02]  /*1910*/  FADD R23, -R27, -RZ ;  /* 0x800000ff1b177221 */ /* 0x000fe40000000100 */
[-C--:B----4-:R-:W-:Y:S01]  /*1920*/  FFMA R35, R35, R36.reuse, R30 ;  /* 0x0000002423237223 */ /* 0x090fe2000000001e */
[----:B------:R-:W-:-:S07]  /*1930*/  FFMA R33, R33, R36, R34 ;  /* 0x0000002421217223 */ /* 0x000fce0000000022 */
.L_x_17:
[----:B------:R-:W-:Y:S05]  /*1940*/  BSYNC.RECONVERGENT B2 ;  /* 0x0000000000027941 */ /* 0x000fea0003800200 */
.L_x_16:
[----:B------:R-:W0:Y:S01]  /*1950*/  LDC.64 R26, c[0x0][0x388] ;  /* 0x0000e200ff1a7b82 */ /* 0x000e220000000a00 */
[----:B------:R-:W-:-:S05]  /*1960*/  SHF.L.U32 R28, R3, 0x2, RZ ;  /* 0x00000002031c7819 */ /* 0x000fca00000006ff */
[----:B0-----:R-:W-:-:S05]  /*1970*/  IMAD.WIDE R26, R28, 0x4, R26 ;  /* 0x000000041c1a7825 */ /* 0x001fca00078e021a */
[----:B------:R-:W2:Y:S04]  /*1980*/  LDG.E R30, desc[UR6][R26.64] ;  /* 0x000000061a1e7981 */ /* 0x000ea8000c1e1900 */
[----:B------:R-:W3:Y:S04]  /*1990*/  LDG.E R28, desc[UR6][R26.64+0x4] ;  /* 0x000004061a1c7981 */ /* 0x000ee8000c1e1900 */
[----:B------:R-:W4:Y:S01]  /*19a0*/  LDG.E R34, desc[UR6][R26.64+0xc] ;  /* 0x00000c061a227981 */ /* 0x000f22000c1e1900 */
[----:B--2---:R-:W-:-:S04]  /*19b0*/  FADD R16, R30, -R16 ;  /* 0x800000101e107221 */ /* 0x004fc80000000000 */
[----:B------:R-:W-:Y:S02]  /*19c0*/  FADD R25, R16, -R25 ;  /* 0x8000001910197221 */ /* 0x000fe40000000000 */
[----:B------:R0:W2:Y:S02]  /*19d0*/  LDG.E R16, desc[UR6][R26.64+0x8] ;  /* 0x000008061a107981 */ /* 0x0000a4000c1e1900 */
[----:B0-----:R-:W0:Y:S01]  /*19e0*/  LDC.64 R26, c[0x0][0x398] ;  /* 0x0000e600ff1a7b82 */ /* 0x001e220000000a00 */
[----:B---3--:R-:W-:-:S04]  /*19f0*/  FADD R28, R28, -R15 ;  /* 0x8000000f1c1c7221 */ /* 0x008fc80000000000 */
[----:B------:R-:W-:Y:S01]  /*1a00*/  FADD R28, R28, -R31 ;  /* 0x8000001f1c1c7221 */ /* 0x000fe20000000000 */
[----:B------:R-:W-:-:S05]  /*1a10*/  SHF.L.U32 R31, R3, 0x1, RZ ;  /* 0x00000001031f7819 */ /* 0x000fca00000006ff */
[----:B0-----:R-:W-:-:S05]  /*1a20*/  IMAD.WIDE R30, R31, 0x4, R26 ;  /* 0x000000041f1e7825 */ /* 0x001fca00078e021a */
[----:B------:R-:W3:Y:S04]  /*1a30*/  LDG.E R15, desc[UR6][R30.64] ;  /* 0x000000061e0f7981 */ /* 0x000ee8000c1e1900 */
[----:B------:R-:W5:Y:S01]  /*1a40*/  LDG.E R36, desc[UR6][R30.64+0x4] ;  /* 0x000004061e247981 */ /* 0x000f62000c1e1900 */
[C---:B------:R-:W-:Y:S02]  /*1a50*/  IADD3 R19, PT, PT, R8.reuse, R19, RZ ;  /* 0x0000001308137210 */ /* 0x040fe40007ffe0ff */
[----:B------:R-:W-:Y:S02]  /*1a60*/  SHF.L.U32 R8, R8, 0x1, RZ ;  /* 0x0000000108087819 */ /* 0x000fe400000006ff */
[----:B------:R-:W-:-:S04]  /*1a70*/  ISETP.GE.AND P0, PT, R19, UR5, PT ;  /* 0x0000000513007c0c */ /* 0x000fc8000bf06270 */
[----:B------:R-:W-:-:S13]  /*1a80*/  ISETP.GE.AND P0, PT, R3, R8, !P0 ;  /* 0x000000080300720c */ /* 0x000fda0004706270 */
[----:B------:R-:W-:-:S04]  /*1a90*/  @!P0 SHF.L.U32 R8, R7, 0x1, RZ ;  /* 0x0000000107088819 */ /* 0x000fc800000006ff */
[----:B------:R-:W-:Y:S02]  /*1aa0*/  @!P0 IADD3 R19, PT, PT, R19, R8, RZ ;  /* 0x0000000813138210 */ /* 0x000fe40007ffe0ff */
[----:B------:R-:W-:Y:S02]  /*1ab0*/  @!P0 SHF.L.U32 R26, R7, 0x2, RZ ;  /* 0x00000002071a8819 */ /* 0x000fe400000006ff */
[----:B------:R-:W-:Y:S01]  /*1ac0*/  @!P0 ISETP.GE.AND P1, PT, R19, UR5, PT ;  /* 0x0000000513008c0c */ /* 0x000fe2000bf26270 */
[----:B------:R-:W-:-:S03]  /*1ad0*/  HFMA2 R7, -RZ, RZ, 0, 5.9604644775390625e-08 ;  /* 0x00000001ff077431 */ /* 0x000fc600000001ff */
[----:B------:R-:W-:Y:S01]  /*1ae0*/  @!P0 ISETP.GE.OR P1, PT, R3, R26, !P1 ;  /* 0x0000001a0300820c */ /* 0x000fe20004f26670 */
[----:B----4-:R-:W-:-:S04]  /*1af0*/  FADD R34, R34, -R9 ;  /* 0x8000000922227221 */ /* 0x010fc80000000000 */
[----:B------:R-:W-:Y:S01]  /*1b00*/  FADD R37, R34, -R37 ;  /* 0x8000002522257221 */ /* 0x000fe20000000000 */
[----:B--2---:R-:W-:Y:S01]  /*1b10*/  FADD R19, R16, -R14 ;  /* 0x8000000e10137221 */ /* 0x004fe20000000000 */
[----:B------:R-:W-:-:S03]  /*1b20*/  @!P0 SEL R14, RZ, 0x1, !P1 ;  /* 0x00000001ff0e8807 */ /* 0x000fc60004800000 */
[----:B------:R-:W-:Y:S01]  /*1b30*/  FADD R9, R19, -R24 ;  /* 0x8000001813097221 */ /* 0x000fe20000000000 */
[----:B------:R-:W-:Y:S01]  /*1b40*/  @!P0 PRMT R7, R14, 0x7610, R7 ;  /* 0x000076100e078816 */ /* 0x000fe20000000007 */
[----:B---3--:R-:W-:Y:S01]  /*1b50*/  FADD R18, R15, -R18 ;  /* 0x800000120f127221 */ /* 0x008fe20000000000 */
[----:B-----5:R-:W-:-:S03]  /*1b60*/  FADD R36, R36, -R17 ;  /* 0x8000001124247221 */ /* 0x020fc60000000000 */
[----:B------:R-:W-:Y:S01]  /*1b70*/  FADD R35, R18, -R35 ;  /* 0x8000002312237221 */ /* 0x000fe20000000000 */
[----:B------:R-:W-:-:S07]  /*1b80*/  FADD R33, R36, -R33 ;  /* 0x8000002124217221 */ /* 0x000fce0000000000 */
.L_x_2:
[----:B0-----:R-:W-:Y:S05]  /*1b90*/  BSYNC.RECONVERGENT B1 ;  /* 0x0000000000017941 */ /* 0x001fea0003800200 */
.L_x_1:
[----:B------:R-:W0:Y:S01]  /*1ba0*/  LDC.64 R26, c[0x0][0x380] ;  /* 0x0000e000ff1a7b82 */ /* 0x000e220000000a00 */
[C---:B------:R-:W-:Y:S01]  /*1bb0*/  SHF.L.U32 R31, R3.reuse, 0x2, RZ ;  /* 0x00000002031f7819 */ /* 0x040fe200000006ff */
[----:B------:R-:W-:Y:S01]  /*1bc0*/  UIADD3 UR4, UPT, UPT, UR4, 0x1, URZ ;  /* 0x0000000104047890 */ /* 0x000fe2000fffe0ff */
[----:B------:R-:W-:-:S05]  /*1bd0*/  SHF.L.U32 R24, R3, 0x1, RZ ;  /* 0x0000000103187819 */ /* 0x000fca00000006ff */
[----:B------:R-:W1:Y:S08]  /*1be0*/  LDC.64 R18, c[0x0][0x388] ;  /* 0x0000e200ff127b82 */ /* 0x000e700000000a00 */
[----:B------:R-:W2:Y:S08]  /*1bf0*/  LDC.64 R16, c[0x0][0x390] ;  /* 0x0000e400ff107b82 */ /* 0x000eb00000000a00 */
[----:B------:R-:W3:Y:S01]  /*1c00*/  LDC.64 R14, c[0x0][0x398] ;  /* 0x0000e600ff0e7b82 */ /* 0x000ee20000000a00 */
[----:B0-----:R-:W-:-:S07]  /*1c10*/  IMAD.WIDE R26, R31, 0x4, R26 ;  /* 0x000000041f1a7825 */ /* 0x001fce00078e021a */
[----:B------:R-:W-:Y:S01]  /*1c20*/  BAR.SYNC.DEFER_BLOCKING 0x0 ;  /* 0x0000000000007b1d */ /* 0x000fe20000010000 */
[----:B-1----:R-:W-:-:S04]  /*1c30*/  IMAD.WIDE R18, R31, 0x4, R18 ;  /* 0x000000041f127825 */ /* 0x002fc800078e0212 */
[----:B--2---:R-:W-:-:S04]  /*1c40*/  IMAD.WIDE R16, R31, 0x4, R16 ;  /* 0x000000041f107825 */ /* 0x004fc800078e0210 */
[----:B---3--:R-:W-:Y:S01]  /*1c50*/  IMAD.WIDE R14, R24, 0x4, R14 ;  /* 0x00000004180e7825 */ /* 0x008fe200078e020e */
[----:B------:R-:W-:Y:S01]  /*1c60*/  I2FP.F32.U32 R24, UR4 ;  /* 0x0000000400187c45 */ /* 0x000fe20008201000 */
[----:B------:R1:W-:Y:S03]  /*1c70*/  STG.E desc[UR6][R26.64], R13 ;  /* 0x0000000d1a007986 */ /* 0x0003e6000c101906 */
[----:B------:R-:W-:Y:S01]  /*1c80*/  FSETP.GE.AND P0, PT, R5, R24, PT ;  /* 0x000000180500720b */ /* 0x000fe20003f06000 */
[----:B------:R1:W-:Y:S04]  /*1c90*/  STG.E desc[UR6][R18.64], R25 ;  /* 0x0000001912007986 */ /* 0x0003e8000c101906 */
        /* <DEDUP_REMOVED lines=11> */
[----:B------:R1:W-:Y:S01]  /*1d50*/  STG.E desc[UR6][R14.64+0x4], R33 ;  /* 0x000004210e007986 */ /* 0x0003e2000c101906 */
[----:B------:R-:W-:Y:S05]  /*1d60*/  @P0 BRA `(.L_x_29) ;  /* 0xffffffe400640947 */ /* 0x000fea000383ffff */
.L_x_0:
[----:B------:R-:W-:Y:S02]  /*1d70*/  I2FP.F32.S32 R5, R6 ;  /* 0x0000000600057245 */ /* 0x000fe40000201400 */
[----:B------:R-:W-:-:S03]  /*1d80*/  I2FP.F32.S32 R0, R3 ;  /* 0x0000000300007245 */ /* 0x000fc60000201400 */
[----:B------:R-:W-:-:S05]  /*1d90*/  FADD R7, R4, -R5 ;  /* 0x8000000504077221 */ /* 0x000fca0000000000 */
[----:B------:R-:W-:-:S04]  /*1da0*/  FSETP.GTU.AND P0, PT, R7, R0, PT ;  /* 0x000000000700720b */ /* 0x000fc80003f0c000 */
[----:B------:R-:W-:-:S13]  /*1db0*/  FSETP.GEU.OR P0, PT, R0, R5, P0 ;  /* 0x000000050000720b */ /* 0x000fda000070e400 */
[----:B------:R-:W-:Y:S05]  /*1dc0*/  @P0 BRA `(.L_x_30) ;  /* 0x0000000000d40947 */ /* 0x000fea0003800000 */
[----:B------:R-:W0:Y:S01]  /*1dd0*/  LDC.64 R4, c[0x0][0x388] ;  /* 0x0000e200ff047b82 */ /* 0x000e220000000a00 */
[----:B------:R-:W-:-:S07]  /*1de0*/  SHF.L.U32 R7, R3, 0x2, RZ ;  /* 0x0000000203077819 */ /* 0x000fce00000006ff */
[----:B-1----:R-:W1:Y:S01]  /*1df0*/  LDC.64 R8, c[0x0][0x398] ;  /* 0x0000e600ff087b82 */ /* 0x002e620000000a00 */
[----:B0-----:R-:W-:-:S05]  /*1e00*/  IMAD.WIDE R4, R7, 0x4, R4 ;  /* 0x0000000407047825 */ /* 0x001fca00078e0204 */
[----:B------:R-:W2:Y:S04]  /*1e10*/  LDG.E R0, desc[UR6][R4.64+0x4] ;  /* 0x0000040604007981 */ /* 0x000ea8000c1e1900 */
[----:B------:R-:W2:Y:S04]  /*1e20*/  LDG.E R6, desc[UR6][R4.64+0x8] ;  /* 0x0000080604067981 */ /* 0x000ea8000c1e1900 */
[----:B------:R-:W3:Y:S04]  /*1e30*/  LDG.E R2, desc[UR6][R4.64] ;  /* 0x0000000604027981 */ /* 0x000ee8000c1e1900 */
[----:B------:R-:W3:Y:S01]  /*1e40*/  LDG.E R10, desc[UR6][R4.64+0xc] ;  /* 0x00000c06040a7981 */ /* 0x000ee2000c1e1900 */
[----:B------:R-:W-:-:S05]  /*1e50*/  SHF.L.U32 R17, R3, 0x1, RZ ;  /* 0x0000000103117819 */ /* 0x000fca00000006ff */
[----:B-1----:R-:W-:-:S04]  /*1e60*/  IMAD.WIDE R12, R17, 0x4, R8 ;  /* 0x00000004110c7825 */ /* 0x002fc800078e0208 */
[----:B--2---:R-:W-:-:S04]  /*1e70*/  FMUL R7, R0, R6 ;  /* 0x0000000600077220 */ /* 0x004fc80000400000 */
[----:B---3--:R-:W-:-:S05]  /*1e80*/  FFMA R7, R2, R10, -R7 ;  /* 0x0000000a02077223 */ /* 0x008fca0000000807 */
[----:B------:R-:W-:-:S13]  /*1e90*/  FSETP.NEU.AND P0, PT, R7, RZ, PT ;  /* 0x000000ff0700720b */ /* 0x000fda0003f0d000 */
[----:B------:R-:W-:Y:S05]  /*1ea0*/  @!P0 EXIT ;  /* 0x000000000000894d */ /* 0x000fea0003800000 */
[----:B------:R-:W2:Y:S04]  /*1eb0*/  LDG.E R9, desc[UR6][R12.64+0x4] ;  /* 0x000004060c097981 */ /* 0x000ea8000c1e1900 */
[----:B------:R-:W3:Y:S01]  /*1ec0*/  LDG.E R11, desc[UR6][R12.64] ;  /* 0x000000060c0b7981 */ /* 0x000ee2000c1e1900 */
[----:B------:R-:W0:Y:S01]  /*1ed0*/  MUFU.RCP R8, R7 ;  /* 0x0000000700087308 */ /* 0x000e220000001000 */
[----:B------:R-:W1:Y:S01]  /*1ee0*/  LDC.64 R4, c[0x0][0x3a0] ;  /* 0x0000e800ff047b82 */ /* 0x000e620000000a00 */
[----:B------:R-:W-:Y:S01]  /*1ef0*/  BSSY.RECONVERGENT B0, `(.L_x_31) ;  /* 0x000000e000007945 */ /* 0x000fe20003800200 */
[----:B0-----:R-:W-:-:S04]  /*1f00*/  FFMA R15, -R7, R8, 1 ;  /* 0x3f800000070f7423 */ /* 0x001fc80000000108 */
[----:B------:R-:W-:Y:S01]  /*1f10*/  FFMA R15, R8, R15, R8 ;  /* 0x0000000f080f7223 */ /* 0x000fe20000000008 */
[----:B-1----:R-:W-:-:S04]  /*1f20*/  IMAD.WIDE R4, R17, 0x4, R4 ;  /* 0x0000000411047825 */ /* 0x002fc800078e0204 */
[----:B--2---:R-:W-:-:S04]  /*1f30*/  FMUL R3, R0, R9 ;  /* 0x0000000900037220 */ /* 0x004fc80000400000 */
[----:B---3--:R-:W-:-:S04]  /*1f40*/  FFMA R0, R10, R11, -R3 ;  /* 0x0000000b0a007223 */ /* 0x008fc80000000803 */
[----:B------:R-:W0:Y:S01]  /*1f50*/  FCHK P0, R0, R7 ;  /* 0x0000000700007302 */ /* 0x000e220000000000 */
[----:B------:R-:W-:-:S04]  /*1f60*/  FFMA R8, R0, R15, RZ ;  /* 0x0000000f00087223 */ /* 0x000fc800000000ff */
[----:B------:R-:W-:-:S04]  /*1f70*/  FFMA R3, -R7, R8, R0 ;  /* 0x0000000807037223 */ /* 0x000fc80000000100 */
[----:B------:R-:W-:Y:S01]  /*1f80*/  FFMA R3, R15, R3, R8 ;  /* 0x000000030f037223 */ /* 0x000fe20000000008 */
[----:B0-----:R-:W-:Y:S06]  /*1f90*/  @!P0 BRA `(.L_x_32) ;  /* 0x00000000000c8947 */ /* 0x001fec0003800000 */
[----:B------:R-:W-:Y:S02]  /*1fa0*/  MOV R3, R7 ;  /* 0x0000000700037202 */ /* 0x000fe40000000f00 */
[----:B------:R-:W-:-:S07]  /*1fb0*/  MOV R8, 0x1fd0 ;  /* 0x00001fd000087802 */ /* 0x000fce0000000f00 */
[----:B------:R-:W-:Y:S05]  /*1fc0*/  CALL.REL.NOINC `($__internal_1_$__cuda_sm3x_div_rn_noftz_f32_slowpath) ;  /* 0x0000001400687944 */ /* 0x000fea0003c00000 */
.L_x_32:
[----:B------:R-:W-:Y:S05]  /*1fd0*/  BSYNC.RECONVERGENT B0 ;  /* 0x0000000000007941 */ /* 0x000fea0003800200 */
.L_x_31:
[----:B------:R-:W0:Y:S01]  /*1fe0*/  MUFU.RCP R0, R7 ;  /* 0x0000000700007308 */ /* 0x000e220000001000 */
[----:B------:R-:W-:Y:S01]  /*1ff0*/  FMUL R11, R6, R11 ;  /* 0x0000000b060b7220 */ /* 0x000fe20000400000 */
[----:B------:R1:W-:Y:S01]  /*2000*/  STG.E desc[UR6][R4.64], R3 ;  /* 0x0000000304007986 */ /* 0x0003e2000c101906 */
[----:B------:R-:W-:Y:S02]  /*2010*/  BSSY.RECONVERGENT B0, `(.L_x_33) ;  /* 0x000000e000007945 */ /* 0x000fe40003800200 */
[----:B------:R-:W-:-:S04]  /*2020*/  FFMA R6, R2, R9, -R11 ;  /* 0x0000000902067223 */ /* 0x000fc8000000080b */
[----:B------:R-:W2:Y:S01]  /*2030*/  FCHK P0, R6, R7 ;  /* 0x0000000706007302 */ /* 0x000ea20000000000 */
[----:B0-----:R-:W-:-:S04]  /*2040*/  FFMA R13, -R7, R0, 1 ;  /* 0x3f800000070d7423 */ /* 0x001fc80000000100 */
[----:B------:R-:W-:-:S04]  /*2050*/  FFMA R0, R0, R13, R0 ;  /* 0x0000000d00007223 */ /* 0x000fc80000000000 */
[----:B------:R-:W-:-:S04]  /*2060*/  FFMA R2, R0, R6, RZ ;  /* 0x0000000600027223 */ /* 0x000fc800000000ff */
[----:B------:R-:W-:-:S04]  /*2070*/  FFMA R9, -R7, R2, R6 ;  /* 0x0000000207097223 */ /* 0x000fc80000000106 */
[----:B------:R-:W-:Y:S01]  /*2080*/  FFMA R9, R0, R9, R2 ;  /* 0x0000000900097223 */ /* 0x000fe20000000002 */
[----:B-12---:R-:W-:Y:S06]  /*2090*/  @!P0 BRA `(.L_x_34) ;  /* 0x0000000000148947 */ /* 0x006fec0003800000 */
[----:B------:R-:W-:Y:S02]  /*20a0*/  MOV R0, R6 ;  /* 0x0000000600007202 */ /* 0x000fe40000000f00 */
[----:B------:R-:W-:Y:S02]  /*20b0*/  MOV R3, R7 ;  /* 0x0000000700037202 */ /* 0x000fe40000000f00 */
[----:B------:R-:W-:-:S07]  /*20c0*/  MOV R8, 0x20e0 ;  /* 0x000020e000087802 */ /* 0x000fce0000000f00 */
[----:B------:R-:W-:Y:S05]  /*20d0*/  CALL.REL.NOINC `($__internal_1_$__cuda_sm3x_div_rn_noftz_f32_slowpath) ;  /* 0x0000001400247944 */ /* 0x000fea0003c00000 */
[----:B------:R-:W-:-:S07]  /*20e0*/  MOV R9, R3 ;  /* 0x0000000300097202 */ /* 0x000fce0000000f00 */
.L_x_34:
[----:B------:R-:W-:Y:S05]  /*20f0*/  BSYNC.RECONVERGENT B0 ;  /* 0x0000000000007941 */ /* 0x000fea0003800200 */
.L_x_33:
[----:B------:R-:W-:Y:S01]  /*2100*/  STG.E desc[UR6][R4.64+0x4], R9 ;  /* 0x0000040904007986 */ /* 0x000fe2000c101906 */
[----:B------:R-:W-:Y:S05]  /*2110*/  EXIT ;  /* 0x000000000000794d */ /* 0x000fea0003800000 */
.L_x_30:
[----:B------:R-:W0:Y:S02]  /*2120*/  LDCU UR4, c[0x0][0x3b0] ;  /* 0x00007600ff0477ac */ /* 0x000e240008000800 */
[----:B0-----:R-:W-:-:S04]  /*2130*/  ULEA.HI UR4, UR4, UR4, URZ, 0x1 ;  /* 0x0000000404047291 */ /* 0x001fc8000f8f08ff */
[----:B------:R-:W-:-:S06]  /*2140*/  USHF.R.S32.HI UR4, URZ, 0x1, UR4 ;  /* 0x00000001ff047899 */ /* 0x000fcc0008011404 */
[----:B------:R-:W-:-:S13]  /*2150*/  ISETP.GE.AND P0, PT, R3, UR4, PT ;  /* 0x0000000403007c0c */ /* 0x000fda000bf06270 */
[----:B------:R-:W-:Y:S05]  /*2160*/  @P0 BRA `(.L_x_35) ;  /* 0x0000000400d40947 */ /* 0x000fea0003800000 */
[----:B-1----:R-:W0:Y:S01]  /*2170*/  LDC.64 R10, c[0x0][0x388] ;  /* 0x0000e200ff0a7b82 */ /* 0x002e220000000a00 */
[----:B------:R-:W-:-:S07]  /*2180*/  SHF.L.U32 R9, R3, 0x2, RZ ;  /* 0x0000000203097819 */ /* 0x000fce00000006ff */
[----:B------:R-:W1:Y:S08]  /*2190*/  LDC.64 R14, c[0x0][0x398] ;  /* 0x0000e600ff0e7b82 */ /* 0x000e700000000a00 */
[----:B------:R-:W2:Y:S01]  /*21a0*/  LDC.64 R20, c[0x0][0x390] ;  /* 0x0000e400ff147b82 */ /* 0x000ea20000000a00 */
[----:B0-----:R-:W-:-:S07]  /*21b0*/  IMAD.WIDE R10, R9, 0x4, R10 ;  /* 0x00000004090a7825 */ /* 0x001fce00078e020a */
[----:B------:R-:W0:Y:S01]  /*21c0*/  LDC.64 R18, c[0x0][0x380] ;  /* 0x0000e000ff127b82 */ /* 0x000e220000000a00 */
[----:B------:R-:W-:-:S07]  /*21d0*/  IMAD.WIDE R16, R8, 0x10, R10 ;  /* 0x0000001008107825 */ /* 0x000fce00078e020a */
[----:B------:R-:W3:Y:S01]  /*21e0*/  LDC.64 R12, c[0x0][0x3a0] ;  /* 0x0000e800ff0c7b82 */ /* 0x000ee20000000a00 */
[----:B------:R-:W4:Y:S04]  /*21f0*/  LDG.E R5, desc[UR6][R16.64+0x4] ;  /* 0x0000040610057981 */ /* 0x000f28000c1e1900 */
[----:B------:R-:W4:Y:S04]  /*2200*/  LDG.E R4, desc[UR6][R16.64+0x8] ;  /* 0x0000080610047981 */ /* 0x000f28000c1e1900 */
[----:B------:R-:W5:Y:S04]  /*2210*/  LDG.E R7, desc[UR6][R16.64] ;  /* 0x0000000610077981 */ /* 0x000f68000c1e1900 */
[----:B------:R2:W5:Y:S01]  /*2220*/  LDG.E R6, desc[UR6][R16.64+0xc] ;  /* 0x00000c0610067981 */ /* 0x000562000c1e1900 */
[C---:B------:R-:W-:Y:S01]  /*2230*/  SHF.L.U32 R23, R3.reuse, 0x1, RZ ;  /* 0x0000000103177819 */ /* 0x040fe200000006ff */
[----:B------:R-:W-:Y:S01]  /*2240*/  BSSY.RECONVERGENT B1, `(.L_x_36) ;  /* 0x000001e000017945 */ /* 0x000fe20003800200 */
[----:B------:R-:W-:-:S03]  /*2250*/  IADD3 R0, PT, PT, R3, R8, RZ ;  /* 0x0000000803007210 */ /* 0x000fc60007ffe0ff */
[----:B-1----:R-:W-:Y:S01]  /*2260*/  IMAD.WIDE R14, R23, 0x4, R14 ;  /* 0x00000004170e7825 */ /* 0x002fe200078e020e */
[----:B------:R-:W-:-:S03]  /*2270*/  SHF.L.U32 R3, R0, 0x2, RZ ;  /* 0x0000000200037819 */ /* 0x000fc600000006ff */
[----:B--2---:R-:W-:-:S04]  /*2280*/  IMAD.WIDE R16, R9, 0x4, R20 ;  /* 0x0000000409107825 */ /* 0x004fc800078e0214 */
[----:B0-----:R-:W-:-:S04]  /*2290*/  IMAD.WIDE R18, R3, 0x4, R18 ;  /* 0x0000000403127825 */ /* 0x001fc800078e0212 */
[----:B---3--:R-:W-:-:S04]  /*22a0*/  IMAD.WIDE R12, R23, 0x4, R12 ;  /* 0x00000004170c7825 */ /* 0x008fc800078e020c */
[----:B------:R-:W-:-:S04]  /*22b0*/  IMAD.WIDE R8, R8, 0x8, R14 ;  /* 0x0000000808087825 */ /* 0x000fc800078e020e */
[----:B----4-:R-:W-:-:S04]  /*22c0*/  FMUL R2, R5, R4 ;  /* 0x0000000405027220 */ /* 0x010fc80000400000 */
[----:B-----5:R-:W-:-:S05]  /*22d0*/  FFMA R2, R7, R6, -R2 ;  /* 0x0000000607027223 */ /* 0x020fca0000000802 */
        /* <DEDUP_REMOVED lines=11> */
.L_x_39:
[----:B------:R-:W0:Y:S02]  /*2390*/  MUFU.RCP R27, R2 ;  /* 0x00000002001b7308 */ /* 0x000e240000001000 */
[----:B0-----:R-:W-:-:S04]  /*23a0*/  FFMA R0, R2, R27, -1 ;  /* 0xbf80000002007423 */ /* 0x001fc8000000001b */
[----:B------:R-:W-:-:S04]  /*23b0*/  FADD.FTZ R0, -R0, -RZ ;  /* 0x800000ff00007221 */ /* 0x000fc80000010100 */
[----:B------:R-:W-:-:S07]  /*23c0*/  FFMA R27, R27, R0, R27 ;  /* 0x000000001b1b7223 */ /* 0x000fce000000001b */
.L_x_40:
[----:B------:R-:W-:Y:S05]  /*23d0*/  BSYNC.RECONVERGENT B2 ;  /* 0x0000000000027941 */ /* 0x000fea0003800200 */
.L_x_38:
[-C--:B------:R-:W-:Y:S01]  /*23e0*/  FMUL R6, R6, R27.reuse ;  /* 0x0000001b06067220 */ /* 0x080fe20000400000 */
[-C--:B------:R-:W-:Y:S01]  /*23f0*/  FMUL R5, R5, -R27.reuse ;  /* 0x8000001b05057220 */ /* 0x080fe20000400000 */
[-C--:B------:R-:W-:Y:S01]  /*2400*/  FMUL R4, R4, -R27.reuse ;  /* 0x8000001b04047220 */ /* 0x080fe20000400000 */
[----:B------:R-:W-:-:S07]  /*2410*/  FMUL R7, R7, R27 ;  /* 0x0000001b07077220 */ /* 0x000fce0000400000 */
.L_x_37:
[----:B------:R-:W-:Y:S05]  /*2420*/  BSYNC.RECONVERGENT B1 ;  /* 0x0000000000017941 */ /* 0x000fea0003800200 */
.L_x_36:
[----:B------:R-:W2:Y:S04]  /*2430*/  LDG.E R22, desc[UR6][R16.64] ;  /* 0x0000000610167981 */ /* 0x000ea8000c1e1900 */
[----:B------:R-:W3:Y:S04]  /*2440*/  LDG.E R29, desc[UR6][R16.64+0xc] ;  /* 0x00000c06101d7981 */ /* 0x000ee8000c1e1900 */
[----:B------:R-:W4:Y:S04]  /*2450*/  LDG.E R28, desc[UR6][R16.64+0x4] ;  /* 0x00000406101c7981 */ /* 0x000f28000c1e1900 */
[----:B------:R-:W5:Y:S04]  /*2460*/  LDG.E R32, desc[UR6][R16.64+0x8] ;  /* 0x0000080610207981 */ /* 0x000f68000c1e1900 */
[----:B------:R-:W5:Y:S04]  /*2470*/  LDG.E R20, desc[UR6][R18.64+0xc] ;  /* 0x00000c0612147981 */ /* 0x000f68000c1e1900 */
[----:B------:R-:W5:Y:S04]  /*2480*/  LDG.E R21, desc[UR6][R18.64+0x8] ;  /* 0x0000080612157981 */ /* 0x000f68000c1e1900 */
[----:B------:R-:W5:Y:S04]  /*2490*/  LDG.E R3, desc[UR6][R18.64+0x4] ;  /* 0x0000040612037981 */ /* 0x000f68000c1e1900 */
[----:B------:R0:W5:Y:S04]  /*24a0*/  LDG.E R27, desc[UR6][R18.64] ;  /* 0x00000006121b7981 */ /* 0x000168000c1e1900 */
[----:B------:R-:W5:Y:S04]  /*24b0*/  LDG.E R26, desc[UR6][R10.64+0x4] ;  /* 0x000004060a1a7981 */ /* 0x000f68000c1e1900 */
[----:B------:R-:W5:Y:S04]  /*24c0*/  LDG.E R23, desc[UR6][R10.64+0x8] ;  /* 0x000008060a177981 */ /* 0x000f68000c1e1900 */
[----:B------:R-:W5:Y:S04]  /*24d0*/  LDG.E R24, desc[UR6][R10.64+0xc] ;  /* 0x00000c060a187981 */ /* 0x000f68000c1e1900 */
[----:B------:R-:W5:Y:S04]  /*24e0*/  LDG.E R0, desc[UR6][R10.64] ;  /* 0x000000060a007981 */ /* 0x000f68000c1e1900 */
[----:B------:R-:W5:Y:S04]  /*24f0*/  LDG.E R2, desc[UR6][R8.64+0x4] ;  /* 0x0000040608027981 */ /* 0x000f68000c1e1900 */
[----:B------:R1:W5:Y:S04]  /*2500*/  LDG.E R25, desc[UR6][R8.64] ;  /* 0x0000000608197981 */ /* 0x000368000c1e1900 */
[----:B------:R-:W5:Y:S04]  /*2510*/  LDG.E R16, desc[UR6][R14.64] ;  /* 0x000000060e107981 */ /* 0x000f68000c1e1900 */
[----:B------:R1:W5:Y:S01]  /*2520*/  LDG.E R17, desc[UR6][R14.64+0x4] ;  /* 0x000004060e117981 */ /* 0x000362000c1e1900 */
[----:B------:R-:W-:Y:S01]  /*2530*/  BSSY.RECONVERGENT B1, `(.L_x_41) ;  /* 0x0000031000017945 */ /* 0x000fe20003800200 */
[----:B--2---:R-:W-:Y:S01]  /*2540*/  FMUL R30, R5, R22 ;  /* 0x00000016051e7220 */ /* 0x004fe20000400000 */
[CC--:B---3--:R-:W-:Y:S01]  /*2550*/  FMUL R34, R7.reuse, R29.reuse ;  /* 0x0000001d07227220 */ /* 0x0c8fe20000400000 */
[C---:B------:R-:W-:Y:S01]  /*2560*/  FMUL R33, R4.reuse, R29 ;  /* 0x0000001d04217220 */ /* 0x040fe20000400000 */
[-C--:B----4-:R-:W-:Y:S01]  /*2570*/  FMUL R31, R4, R28.reuse ;  /* 0x0000001c041f7220 */ /* 0x090fe20000400000 */
[----:B0-----:R-:W-:Y:S01]  /*2580*/  FFMA R19, R7, R28, R30 ;  /* 0x0000001c07137223 */ /* 0x001fe2000000001e */
[----:B-----5:R-:W-:-:S02]  /*2590*/  FFMA R29, R5, R32, R34 ;  /* 0x00000020051d7223 */ /* 0x020fc40000000022 */
[C---:B------:R-:W-:Y:S01]  /*25a0*/  FFMA R22, R6.reuse, R22, R31 ;  /* 0x0000001606167223 */ /* 0x040fe2000000001f */
[----:B------:R-:W-:Y:S01]  /*25b0*/  FFMA R18, R6, R32, R33 ;  /* 0x0000002006127223 */ /* 0x000fe20000000021 */
[-C--:B-1----:R-:W-:Y:S01]  /*25c0*/  FMUL R9, R19, R20.reuse ;  /* 0x0000001413097220 */ /* 0x082fe20000400000 */
[C---:B------:R-:W-:Y:S01]  /*25d0*/  FMUL R20, R29.reuse, R20 ;  /* 0x000000141d147220 */ /* 0x040fe20000400000 */
[-C--:B------:R-:W-:Y:S01]  /*25e0*/  FMUL R11, R29, R21.reuse ;  /* 0x000000151d0b7220 */ /* 0x080fe20000400000 */
[----:B------:R-:W-:Y:S01]  /*25f0*/  FMUL R21, R19, R21 ;  /* 0x0000001513157220 */ /* 0x000fe20000400000 */
[-C--:B------:R-:W-:Y:S01]  /*2600*/  FFMA R9, R22, R3.reuse, R9 ;  /* 0x0000000316097223 */ /* 0x080fe20000000009 */
[C---:B------:R-:W-:Y:S01]  /*2610*/  FFMA R3, R18.reuse, R3, R20 ;  /* 0x0000000312037223 */ /* 0x040fe20000000014 */
[-C--:B------:R-:W-:Y:S01]  /*2620*/  FFMA R10, R18, R27.reuse, R11 ;  /* 0x0000001b120a7223 */ /* 0x080fe2000000000b */
[----:B------:R-:W-:Y:S01]  /*2630*/  FFMA R21, R22, R27, R21 ;  /* 0x0000001b16157223 */ /* 0x000fe20000000015 */
[----:B------:R-:W-:-:S02]  /*2640*/  FADD R11, -R9, R26 ;  /* 0x0000001a090b7221 */ /* 0x000fc40000000100 */
[----:B------:R-:W-:Y:S01]  /*2650*/  FADD R10, -R10, R23 ;  /* 0x000000170a0a7221 */ /* 0x000fe20000000100 */
[----:B------:R-:W-:-:S03]  /*2660*/  FADD R9, -R3, R24 ;  /* 0x0000001803097221 */ /* 0x000fc60000000100 */
[----:B------:R-:W-:Y:S01]  /*2670*/  FMUL R3, R11, R10 ;  /* 0x0000000a0b037220 */ /* 0x000fe20000400000 */
[----:B------:R-:W-:-:S04]  /*2680*/  FADD R14, -R21, R0 ;  /* 0x00000000150e7221 */ /* 0x000fc80000000100 */
[----:B------:R-:W-:-:S05]  /*2690*/  FFMA R20, R14, R9, -R3 ;  /* 0x000000090e147223 */ /* 0x000fca0000000803 */
[----:B------:R-:W-:Y:S01]  /*26a0*/  FSETP.NEU.AND P0, PT, R20, RZ, PT ;  /* 0x000000ff1400720b */ /* 0x000fe20003f0d000 */
[-C--:B------:R-:W-:Y:S01]  /*26b0*/  FMUL R19, R19, R2.reuse ;  /* 0x0000000213137220 */ /* 0x080fe20000400000 */
[----:B------:R-:W-:-:S03]  /*26c0*/  FMUL R29, R29, R2 ;  /* 0x000000021d1d7220 */ /* 0x000fc60000400000 */
[-C--:B------:R-:W-:Y:S01]  /*26d0*/  FFMA R3, R22, R25.reuse, R19 ;  /* 0x0000001916037223 */ /* 0x080fe20000000013 */
[----:B------:R-:W-:-:S03]  /*26e0*/  FFMA R8, R18, R25, R29 ;  /* 0x0000001912087223 */ /* 0x000fc6000000001d */
[----:B------:R-:W-:Y:S01]  /*26f0*/  FADD R3, -R3, R16 ;  /* 0x0000001003037221 */ /* 0x000fe20000000100 */
[----:B------:R-:W-:-:S03]  /*2700*/  FADD R8, -R8, R17 ;  /* 0x0000001108087221 */ /* 0x000fc60000000100 */
        /* <DEDUP_REMOVED lines=10> */
.L_x_44:
[----:B------:R-:W0:Y:S02]  /*27b0*/  MUFU.RCP R27, R20 ;  /* 0x00000014001b7308 */ /* 0x000e240000001000 */
[----:B0-----:R-:W-:-:S04]  /*27c0*/  FFMA R0, R20, R27, -1 ;  /* 0xbf80000014007423 */ /* 0x001fc8000000001b */
[----:B------:R-:W-:-:S04]  /*27d0*/  FADD.FTZ R0, -R0, -RZ ;  /* 0x800000ff00007221 */ /* 0x000fc80000010100 */
[----:B------:R-:W-:-:S07]  /*27e0*/  FFMA R27, R27, R0, R27 ;  /* 0x000000001b1b7223 */ /* 0x000fce000000001b */
.L_x_45:
[----:B------:R-:W-:Y:S05]  /*27f0*/  BSYNC.RECONVERGENT B2 ;  /* 0x0000000000027941 */ /* 0x000fea0003800200 */
.L_x_43:
[-C--:B------:R-:W-:Y:S01]  /*2800*/  FMUL R6, R9, R27.reuse ;  /* 0x0000001b09067220 */ /* 0x080fe20000400000 */
[-C--:B------:R-:W-:Y:S01]  /*2810*/  FMUL R5, R11, -R27.reuse ;  /* 0x8000001b0b057220 */ /* 0x080fe20000400000 */
[-C--:B------:R-:W-:Y:S01]  /*2820*/  FMUL R4, R10, -R27.reuse ;  /* 0x8000001b0a047220 */ /* 0x080fe20000400000 */
[----:B------:R-:W-:-:S07]  /*2830*/  FMUL R7, R14, R27 ;  /* 0x0000001b0e077220 */ /* 0x000fce0000400000 */
.L_x_42:
[----:B------:R-:W-:Y:S05]  /*2840*/  BSYNC.RECONVERGENT B1 ;  /* 0x0000000000017941 */ /* 0x000fea0003800200 */
.L_x_41:
[----:B------:R-:W-:Y:S01]  /*2850*/  FMUL R9, R3, R6 ;  /* 0x0000000603097220 */ /* 0x000fe20000400000 */
[----:B------:R-:W-:-:S03]  /*2860*/  FMUL R0, R8, R7 ;  /* 0x0000000708007220 */ /* 0x000fc60000400000 */
[----:B------:R-:W-:Y:S01]  /*2870*/  FFMA R9, R8, R5, R9 ;  /* 0x0000000508097223 */ /* 0x000fe20000000009 */
[----:B------:R-:W-:-:S04]  /*2880*/  FFMA R3, R3, R4, R0 ;  /* 0x0000000403037223 */ /* 0x000fc80000000000 */
[----:B------:R-:W-:Y:S04]  /*2890*/  STG.E desc[UR6][R12.64], R9 ;  /* 0x000000090c007986 */ /* 0x000fe8000c101906 */
[----:B------:R-:W-:Y:S01]  /*28a0*/  STG.E desc[UR6][R12.64+0x4], R3 ;  /* 0x000004030c007986 */ /* 0x000fe2000c101906 */
[----:B------:R-:W-:Y:S05]  /*28b0*/  EXIT ;  /* 0x000000000000794d */ /* 0x000fea0003800000 */
.L_x_35:
[----:B-1----:R-:W0:Y:S01]  /*28c0*/  LDC.64 R16, c[0x0][0x388] ;  /* 0x0000e200ff107b82 */ /* 0x002e220000000a00 */
[----:B------:R-:W-:-:S04]  /*28d0*/  IADD3 R0, PT, PT, R3, -R8, RZ ;  /* 0x8000000803007210 */ /* 0x000fc80007ffe0ff */
[----:B------:R-:W-:-:S03]  /*28e0*/  SHF.L.U32 R11, R0, 0x2, RZ ;  /* 0x00000002000b7819 */ /* 0x000fc600000006ff */
        /* <DEDUP_REMOVED lines=9> */
[----:B------:R-:W5:Y:S01]  /*2980*/  LDG.E R7, desc[UR6][R20.64+0xc] ;  /* 0x00000c0614077981 */ /* 0x000f62000c1e1900 */
[----:B------:R-:W-:Y:S01]  /*2990*/  SHF.L.U32 R13, R0, 0x1, RZ ;  /* 0x00000001000d7819 */ /* 0x000fe200000006ff */
[----:B------:R-:W-:Y:S01]  /*29a0*/  BSSY.RECONVERGENT B1, `(.L_x_46) ;  /* 0x000001e000017945 */ /* 0x000fe20003800200 */
[----:B--2---:R-:W-:-:S04]  /*29b0*/  IMAD.WIDE R18, R11, 0x4, R18 ;  /* 0x000000040b127825 */ /* 0x004fc800078e0212 */
[----:B-1----:R-:W-:Y:S01]  /*29c0*/  IMAD.WIDE R14, R13, 0x4, R14 ;  /* 0x000000040d0e7825 */ /* 0x002fe200078e020e */
[C---:B------:R-:W-:Y:S02]  /*29d0*/  SHF.L.U32 R13, R3.reuse, 0x2, RZ ;  /* 0x00000002030d7819 */ /* 0x040fe400000006ff */
[----:B------:R-:W-:-:S03]  /*29e0*/  SHF.L.U32 R3, R3, 0x1, RZ ;  /* 0x0000000103037819 */ /* 0x000fc600000006ff */
        /* <DEDUP_REMOVED lines=16> */
.L_x_49:
[----:B------:R-:W0:Y:S02]  /*2af0*/  MUFU.RCP R27, R6 ;  /* 0x00000006001b7308 */ /* 0x000e240000001000 */
[----:B0-----:R-:W-:-:S04]  /*2b00*/  FFMA R0, R6, R27, -1 ;  /* 0xbf80000006007423 */ /* 0x001fc8000000001b */
[----:B------:R-:W-:-:S04]  /*2b10*/  FADD.FTZ R0, -R0, -RZ ;  /* 0x800000ff00007221 */ /* 0x000fc80000010100 */
[----:B------:R-:W-:-:S07]  /*2b20*/  FFMA R27, R27, R0, R27 ;  /* 0x000000001b1b7223 */ /* 0x000fce000000001b */
.L_x_50:
[----:B------:R-:W-:Y:S05]  /*2b30*/  BSYNC.RECONVERGENT B2 ;  /* 0x0000000000027941 */ /* 0x000fea0003800200 */
.L_x_48:
[-C--:B------:R-:W-:Y:S01]  /*2b40*/  FMUL R2, R7, R27.reuse ;  /* 0x0000001b07027220 */ /* 0x080fe20000400000 */
[-C--:B------:R-:W-:Y:S01]  /*2b50*/  FMUL R31, R12, -R27.reuse ;  /* 0x8000001b0c1f7220 */ /* 0x080fe20000400000 */
[-C--:B------:R-:W-:Y:S01]  /*2b60*/  FMUL R0, R9, -R27.reuse ;  /* 0x8000001b09007220 */ /* 0x080fe20000400000 */
[----:B------:R-:W-:-:S07]  /*2b70*/  FMUL R25, R10, R27 ;  /* 0x0000001b0a197220 */ /* 0x000fce0000400000 */
.L_x_47:
[----:B------:R-:W-:Y:S05]  /*2b80*/  BSYNC.RECONVERGENT B1 ;  /* 0x0000000000017941 */ /* 0x000fea0003800200 */
.L_x_46:
        /* <DEDUP_REMOVED lines=13> */
[----:B------:R-:W5:Y:S04]  /*2c60*/  LDG.E R13, desc[UR6][R34.64] ;  /* 0x00000006220d7981 */ /* 0x000f68000c1e1900 */
[----:B------:R-:W5:Y:S04]  /*2c70*/  LDG.E R28, desc[UR6][R14.64] ;  /* 0x000000060e1c7981 */ /* 0x000f68000c1e1900 */
[----:B------:R0:W5:Y:S01]  /*2c80*/  LDG.E R30, desc[UR6][R14.64+0x4] ;  /* 0x000004060e1e7981 */ /* 0x000162000c1e1900 */
[----:B------:R-:W-:Y:S01]  /*2c90*/  BSSY.RECONVERGENT B1, `(.L_x_51) ;  /* 0x0000031000017945 */ /* 0x000fe20003800200 */
[----:B--2---:R-:W-:Y:S01]  /*2ca0*/  FMUL R33, R0, R29 ;  /* 0x0000001d00217220 */ /* 0x004fe20000400000 */
[----:B---3--:R-:W-:-:S03]  /*2cb0*/  FMUL R32, R31, R8 ;  /* 0x000000081f207220 */ /* 0x008fc60000400000 */
[----:B------:R-:W-:Y:S01]  /*2cc0*/  FFMA R8, R2, R8, R33 ;  /* 0x0000000802087223 */ /* 0x000fe20000000021 */
[C---:B----4-:R-:W-:Y:S01]  /*2cd0*/  FMUL R36, R25.reuse, R3 ;  /* 0x0000000319247220 */ /* 0x050fe20000400000 */
[----:B------:R-:W-:Y:S01]  /*2ce0*/  FFMA R29, R25, R29, R32 ;  /* 0x0000001d191d7223 */ /* 0x000fe20000000020 */
[----:B------:R-:W-:Y:S02]  /*2cf0*/  FMUL R33, R0, R3 ;  /* 0x0000000300217220 */ /* 0x000fe40000400000 */
[-C--:B-----5:R-:W-:Y:S02]  /*2d00*/  FFMA R3, R31, R21.reuse, R36 ;  /* 0x000000151f037223 */ /* 0x0a0fe40000000024 */
[----:B------:R-:W-:Y:S02]  /*2d10*/  FFMA R32, R2, R21, R33 ;  /* 0x0000001502207223 */ /* 0x000fe40000000021 */
[-C--:B------:R-:W-:Y:S01]  /*2d20*/  FMUL R21, R3, R22.reuse ;  /* 0x0000001603157220 */ /* 0x080fe20000400000 */
[C---:B0-----:R-:W-:Y:S01]  /*2d30*/  FMUL R15, R29.reuse, R22 ;  /* 0x000000161d0f7220 */ /* 0x041fe20000400000 */
[-C--:B------:R-:W-:Y:S01]  /*2d40*/  FMUL R17, R29, R18.reuse ;  /* 0x000000121d117220 */ /* 0x080fe20000400000 */
[----:B------:R-:W-:Y:S01]  /*2d50*/  FMUL R14, R3, R18 ;  /* 0x00000012030e7220 */ /* 0x000fe20000400000 */
[----:B------:R-:W-:-:S02]  /*2d60*/  FFMA R21, R32, R23, R21 ;  /* 0x0000001720157223 */ /* 0x000fc40000000015 */
[C---:B------:R-:W-:Y:S01]  /*2d70*/  FFMA R16, R8.reuse, R19, R17 ;  /* 0x0000001308107223 */ /* 0x040fe20000000011 */
[----:B------:R-:W-:-:S03]  /*2d80*/  FFMA R17, R8, R23, R15 ;  /* 0x0000001708117223 */ /* 0x000fc6000000000f */
[----:B------:R-:W-:Y:S01]  /*2d90*/  FADD R16, -R16, R27 ;  /* 0x0000001b10107221 */ /* 0x000fe20000000100 */
[----:B------:R-:W-:Y:S01]  /*2da0*/  FFMA R27, R32, R19, R14 ;  /* 0x00000013201b7223 */ /* 0x000fe2000000000e */
        /* <DEDUP_REMOVED lines=22> */
.L_x_54:
[----:B------:R-:W0:Y:S02]  /*2f10*/  MUFU.RCP R27, R20 ;  /* 0x00000014001b7308 */ /* 0x000e240000001000 */
[----:B0-----:R-:W-:-:S04]  /*2f20*/  FFMA R0, R20, R27, -1 ;  /* 0xbf80000014007423 */ /* 0x001fc8000000001b */
[----:B------:R-:W-:-:S04]  /*2f30*/  FADD.FTZ R0, -R0, -RZ ;  /* 0x800000ff00007221 */ /* 0x000fc80000010100 */
[----:B------:R-:W-:-:S07]  /*2f40*/  FFMA R27, R27, R0, R27 ;  /* 0x000000001b1b7223 */ /* 0x000fce000000001b */
.L_x_55:
[----:B------:R-:W-:Y:S05]  /*2f50*/  BSYNC.RECONVERGENT B2 ;  /* 0x0000000000027941 */ /* 0x000fea0003800200 */
.L_x_53:
[-C--:B------:R-:W-:Y:S01]  /*2f60*/  FMUL R2, R14, R27.reuse ;  /* 0x0000001b0e027220 */ /* 0x080fe20000400000 */
[-C--:B------:R-:W-:Y:S01]  /*2f70*/  FMUL R31, R16, -R27.reuse ;  /* 0x8000001b101f7220 */ /* 0x080fe20000400000 */
[-C--:B------:R-:W-:Y:S01]  /*2f80*/  FMUL R0, R15, -R27.reuse ;  /* 0x8000001b0f007220 */ /* 0x080fe20000400000 */
[----:B------:R-:W-:-:S07]  /*2f90*/  FMUL R25, R17, R27 ;  /* 0x0000001b11197220 */ /* 0x000fce0000400000 */
.L_x_52:
[----:B------:R-:W-:Y:S05]  /*2fa0*/  BSYNC.RECONVERGENT B1 ;  /* 0x0000000000017941 */ /* 0x000fea0003800200 */
.L_x_51:
[----:B------:R-:W-:Y:S01]  /*2fb0*/  FSETP.NEU.AND P0, PT, R6, RZ, PT ;  /* 0x000000ff0600720b */ /* 0x000fe20003f0d000 */
[-C--:B------:R-:W-:Y:S01]  /*2fc0*/  FMUL R15, R31, R8.reuse ;  /* 0x000000081f0f7220 */ /* 0x080fe20000400000 */
[----:B------:R-:W-:Y:S01]  /*2fd0*/  FMUL R17, R25, R8 ;  /* 0x0000000819117220 */ /* 0x000fe20000400000 */
[----:B------:R-:W-:Y:S02]  /*2fe0*/  BSSY.RECONVERGENT B1, `(.L_x_56) ;  /* 0x0000016000017945 */ /* 0x000fe40003800200 */
[-C--:B------:R-:W-:Y:S01]  /*2ff0*/  FFMA R8, R2, R3.reuse, R15 ;  /* 0x0000000302087223 */ /* 0x080fe2000000000f */
[----:B------:R-:W-:-:S07]  /*3000*/  FFMA R3, R0, R3, R17 ;  /* 0x0000000300037223 */ /* 0x000fce0000000011 */
        /* <DEDUP_REMOVED lines=10> */
.L_x_59:
[----:B------:R-:W0:Y:S02]  /*30b0*/  MUFU.RCP R27, R6 ;  /* 0x00000006001b7308 */ /* 0x000e240000001000 */
[----:B0-----:R-:W-:-:S04]  /*30c0*/  FFMA R0, R6, R27, -1 ;  /* 0xbf80000006007423 */ /* 0x001fc8000000001b */
[----:B------:R-:W-:-:S04]  /*30d0*/  FADD.FTZ R0, -R0, -RZ ;  /* 0x800000ff00007221 */ /* 0x000fc80000010100 */
[----:B------:R-:W-:-:S07]  /*30e0*/  FFMA R27, R27, R0, R27 ;  /* 0x000000001b1b7223 */ /* 0x000fce000000001b */
.L_x_60:
[----:B------:R-:W-:Y:S05]  /*30f0*/  BSYNC.RECONVERGENT B2 ;  /* 0x0000000000027941 */ /* 0x000fea0003800200 */
.L_x_58:
[-C--:B------:R-:W-:Y:S01]  /*3100*/  FMUL R2, R7, R27.reuse ;  /* 0x0000001b07027220 */ /* 0x080fe20000400000 */
[-C--:B------:R-:W-:Y:S01]  /*3110*/  FMUL R31, R12, -R27.reuse ;  /* 0x8000001b0c1f7220 */ /* 0x080fe20000400000 */
[-C--:B------:R-:W-:Y:S01]  /*3120*/  FMUL R0, R9, -R27.reuse ;  /* 0x8000001b09007220 */ /* 0x080fe20000400000 */
[----:B------:R-:W-:-:S07]  /*3130*/  FMUL R25, R10, R27 ;  /* 0x0000001b0a197220 */ /* 0x000fce0000400000 */
.L_x_57:
[----:B------:R-:W-:Y:S05]  /*3140*/  BSYNC.RECONVERGENT B1 ;  /* 0x0000000000017941 */ /* 0x000fea0003800200 */
.L_x_56:
[-C--:B------:R-:W-:Y:S01]  /*3150*/  FMUL R7, R18, R3.reuse ;  /* 0x0000000312077220 */ /* 0x080fe20000400000 */
[----:B------:R-:W-:-:S03]  /*3160*/  FMUL R6, R19, R3 ;  /* 0x0000000313067220 */ /* 0x000fc60000400000 */
[-C--:B------:R-:W-:Y:S01]  /*3170*/  FFMA R22, R22, R8.reuse, R7 ;  /* 0x0000000816167223 */ /* 0x080fe20000000007 */
[----:B------:R-:W-:-:S03]  /*3180*/  FFMA R6, R23, R8, R6 ;  /* 0x0000000817067223 */ /* 0x000fc60000000006 */
[----:B------:R-:W-:Y:S01]  /*3190*/  FADD R22, R11, -R22 ;  /* 0x800000160b167221 */ /* 0x000fe20000000000 */
[----:B------:R-:W-:-:S03]  /*31a0*/  FADD R13, R13, -R6 ;  /* 0x800000060d0d7221 */ /* 0x000fc60000000000 */
[C---:B------:R-:W-:Y:S01]  /*31b0*/  FMUL R6, R22.reuse, R31 ;  /* 0x0000001f16067220 */ /* 0x040fe20000400000 */
[----:B------:R-:W-:-:S03]  /*31c0*/  FMUL R25, R22, R25 ;  /* 0x0000001916197220 */ /* 0x000fc60000400000 */
[C---:B------:R-:W-:Y:S01]  /*31d0*/  FFMA R3, R13.reuse, R2, R6 ;  /* 0x000000020d037223 */ /* 0x040fe20000000006 */
[----:B------:R-:W-:-:S04]  /*31e0*/  FFMA R25, R13, R0, R25 ;  /* 0x000000000d197223 */ /* 0x000fc80000000019 */
[----:B------:R-:W-:Y:S04]  /*31f0*/  STG.E desc[UR6][R4.64], R3 ;  /* 0x0000000304007986 */ /* 0x000fe8000c101906 */
[----:B------:R-:W-:Y:S01]  /*3200*/  STG.E desc[UR6][R4.64+0x4], R25 ;  /* 0x0000041904007986 */ /* 0x000fe2000c101906 */
[----:B------:R-:W-:Y:S05]  /*3210*/  EXIT ;  /* 0x000000000000794d */ /* 0x000fea0003800000 */
        .weak           $__internal_0_$__cuda_sm20_rcp_rn_f32_slowpath
        .type           $__internal_0_$__cuda_sm20_rcp_rn_f32_slowpath,@function
        .size           $__internal_0_$__cuda_sm20_rcp_rn_f32_slowpath,($__internal_1_$__cuda_sm3x_div_rn_noftz_f32_slowpath - $__internal_0_$__cuda_sm20_rcp_rn_f32_slowpath)
$__internal_0_$__cuda_sm20_rcp_rn_f32_slowpath:
[----:B------:R-:W-:Y:S01]  /*3220*/  SHF.L.U32 R27, R0, 0x1, RZ ;  /* 0x00000001001b7819 */ /* 0x000fe200000006ff */
[----:B------:R-:W-:Y:S03]  /*3230*/  BSSY.RECONVERGENT B0, `(.L_x_61) ;  /* 0x0000030000007945 */ /* 0x000fe60003800200 */
[----:B------:R-:W-:-:S04]  /*3240*/  SHF.R.U32.HI R27, RZ, 0x18, R27 ;  /* 0x00000018ff1b7819 */ /* 0x000fc8000001161b */
[----:B------:R-:W-:-:S13]  /*3250*/  ISETP.NE.U32.AND P0, PT, R27, RZ, PT ;  /* 0x000000ff1b00720c */ /* 0x000fda0003f05070 */
[----:B------:R-:W-:Y:S05]  /*3260*/  @P0 BRA `(.L_x_62) ;  /* 0x0000000000280947 */ /* 0x000fea0003800000 */
[----:B------:R-:W-:-:S04]  /*3270*/  SHF.L.U32 R20, R0, 0x1, RZ ;  /* 0x0000000100147819 */ /* 0x000fc800000006ff */
[----:B------:R-:W-:-:S13]  /*3280*/  ISETP.NE.AND P0, PT, R20, RZ, PT ;  /* 0x000000ff1400720c */ /* 0x000fda0003f05270 */
[----:B------:R-:W-:Y:S01]  /*3290*/  @P0 FFMA R21, R0, 1.84467440737095516160e+19, RZ ;  /* 0x5f80000000150823 */ /* 0x000fe200000000ff */
[----:B------:R-:W-:Y:S08]  /*32a0*/  @!P0 MUFU.RCP R27, R0 ;  /* 0x00000000001b8308 */ /* 0x000ff00000001000 */
[----:B------:R-:W0:Y:S02]  /*32b0*/  @P0 MUFU.RCP R20, R21 ;  /* 0x0000001500140308 */ /* 0x000e240000001000 */
[----:B0-----:R-:W-:-:S04]  /*32c0*/  @P0 FFMA R28, R21, R20, -1 ;  /* 0xbf800000151c0423 */ /* 0x001fc80000000014 */
[----:B------:R-:W-:-:S04]  /*32d0*/  @P0 FADD.FTZ R29, -R28, -RZ ;  /* 0x800000ff1c1d0221 */ /* 0x000fc80000010100 */
[----:B------:R-:W-:-:S04]  /*32e0*/  @P0 FFMA R29, R20, R29, R20 ;  /* 0x0000001d141d0223 */ /* 0x000fc80000000014 */
[----:B------:R-:W-:Y:S01]  /*32f0*/  @P0 FFMA R27, R29, 1.84467440737095516160e+19, RZ ;  /* 0x5f8000001d1b0823 */ /* 0x000fe200000000ff */
[----:B------:R-:W-:Y:S06]  /*3300*/  BRA `(.L_x_63) ;  /* 0x0000000000887947 */ /* 0x000fec0003800000 */
.L_x_62:
[----:B------:R-:W-:-:S04]  /*3310*/  IADD3 R20, PT, PT, R27, -0xfd, RZ ;  /* 0xffffff031b147810 */ /* 0x000fc80007ffe0ff */
[----:B------:R-:W-:-:S13]  /*3320*/  ISETP.GT.U32.AND P0, PT, R20, 0x1, PT ;  /* 0x000000011400780c */ /* 0x000fda0003f04070 */
[----:B------:R-:W-:Y:S05]  /*3330*/  @P0 BRA `(.L_x_64) ;  /* 0x0000000000780947 */ /* 0x000fea0003800000 */
[----:B------:R-:W-:Y:S01]  /*3340*/  LOP3.LUT R32, R0, 0x7fffff, RZ, 0xc0, !PT ;  /* 0x007fffff00207812 */ /* 0x000fe200078ec0ff */
[----:B------:R-:W-:-:S03]  /*3350*/  HFMA2 R29, -RZ, RZ, 0, 1.78813934326171875e-07 ;  /* 0x00000003ff1d7431 */ /* 0x000fc600000001ff */
[----:B------:R-:W-:-:S04]  /*3360*/  LOP3.LUT R32, R32, 0x3f800000, RZ, 0xfc, !PT ;  /* 0x3f80000020207812 */ /* 0x000fc800078efcff */
[----:B------:R-:W0:Y:S02]  /*3370*/  MUFU.RCP R21, R32 ;  /* 0x0000002000157308 */ /* 0x000e240000001000 */
[----:B0-----:R-:W-:-:S04]  /*3380*/  FFMA R30, R32, R21, -1 ;  /* 0xbf800000201e7423 */ /* 0x001fc80000000015 */
[----:B------:R-:W-:-:S04]  /*3390*/  FADD.FTZ R30, -R30, -RZ ;  /* 0x800000ff1e1e7221 */ /* 0x000fc80000010100 */
[CCC-:B------:R-:W-:Y:S01]  /*33a0*/  FFMA.RM R28, R21.reuse, R30.reuse, R21.reuse ;  /* 0x0000001e151c7223 */ /* 0x1c0fe20000004015 */
[----:B------:R-:W-:Y:S01]  /*33b0*/  FFMA.RP R21, R21, R30, R21 ;  /* 0x0000001e15157223 */ /* 0x000fe20000008015 */
[----:B------:R-:W-:-:S04]  /*33c0*/  IADD3 R30, PT, PT, R27, -0xfc, RZ ;  /* 0xffffff041b1e7810 */ /* 0x000fc80007ffe0ff */
[C---:B------:R-:W-:Y:S02]  /*33d0*/  FSETP.NEU.FTZ.AND P0, PT, R28.reuse, R21, PT ;  /* 0x000000151c00720b */ /* 0x040fe40003f1d000 */
[----:B------:R-:W-:Y:S02]  /*33e0*/  LOP3.LUT R21, R28, 0x7fffff, RZ, 0xc0, !PT ;  /* 0x007fffff1c157812 */ /* 0x000fe400078ec0ff */
[----:B------:R-:W-:Y:S02]  /*33f0*/  SHF.L.U32 R28, R29, R20, RZ ;  /* 0x000000141d1c7219 */ /* 0x000fe400000006ff */
[----:B------:R-:W-:-:S04]  /*3400*/  LOP3.LUT R21, R21, 0x800000, RZ, 0xfc, !PT ;  /* 0x0080000015157812 */ /* 0x000fc800078efcff */
[----:B------:R-:W-:Y:S02]  /*3410*/  LOP3.LUT R29, R28, R21, RZ, 0xc0, !PT ;  /* 0x000000151c1d7212 */ /* 0x000fe400078ec0ff */
[----:B------:R-:W-:Y:S02]  /*3420*/  SEL R28, RZ, 0xffffffff, !P0 ;  /* 0xffffffffff1c7807 */ /* 0x000fe40004000000 */
[-C--:B------:R-:W-:Y:S02]  /*3430*/  SHF.R.U32.HI R29, RZ, R20.reuse, R29 ;  /* 0x00000014ff1d7219 */ /* 0x080fe4000001161d */
[----:B------:R-:W-:Y:S02]  /*3440*/  IADD3 R28, PT, PT, -R28, RZ, RZ ;  /* 0x000000ff1c1c7210 */ /* 0x000fe40007ffe1ff */
[----:B------:R-:W-:Y:S02]  /*3450*/  LOP3.LUT P0, RZ, R29, 0x1, RZ, 0xc0, !PT ;  /* 0x000000011dff7812 */ /* 0x000fe4000780c0ff */
[----:B------:R-:W-:-:S02]  /*3460*/  LOP3.LUT P1, RZ, R28, R20, R21, 0xf8, !PT ;  /* 0x000000141cff7212 */ /* 0x000fc4000782f815 */
[----:B------:R-:W-:Y:S02]  /*3470*/  LOP3.LUT P2, RZ, R29, 0x2, RZ, 0xc0, !PT ;  /* 0x000000021dff7812 */ /* 0x000fe4000784c0ff */
[----:B------:R-:W-:Y:S02]  /*3480*/  SHF.R.U32.HI R27, RZ, R30, R21 ;  /* 0x0000001eff1b7219 */ /* 0x000fe40000011615 */
[----:B------:R-:W-:Y:S02]  /*3490*/  PLOP3.LUT P0, PT, P0, P1, P2, 0xe0, 0x0 ;  /* 0x000000000000781c */ /* 0x000fe40000703c20 */
[----:B------:R-:W-:Y:S02]  /*34a0*/  LOP3.LUT P1, RZ, R0, 0x7fffff, RZ, 0xc0, !PT ;  /* 0x007fffff00ff7812 */ /* 0x000fe4000782c0ff */
[----:B------:R-:W-:-:S04]  /*34b0*/  SEL R20, RZ, 0x1, !P0 ;  /* 0x00000001ff147807 */ /* 0x000fc80004000000 */
[----:B------:R-:W-:-:S04]  /*34c0*/  IADD3 R20, PT, PT, -R20, RZ, RZ ;  /* 0x000000ff14147210 */ /* 0x000fc80007ffe1ff */
[----:B------:R-:W-:-:S13]  /*34d0*/  ISETP.GE.AND P0, PT, R20, RZ, PT ;  /* 0x000000ff1400720c */ /* 0x000fda0003f06270 */
[----:B------:R-:W-:-:S04]  /*34e0*/  @!P0 IADD3 R27, PT, PT, R27, 0x1, RZ ;  /* 0x000000011b1b8810 */ /* 0x000fc80007ffe0ff */
[----:B------:R-:W-:-:S04]  /*34f0*/  @!P1 SHF.L.U32 R27, R27, 0x1, RZ ;  /* 0x000000011b1b9819 */ /* 0x000fc800000006ff */
[----:B------:R-:W-:Y:S01]  /*3500*/  LOP3.LUT R27, R27, 0x80000000, R0, 0xf8, !PT ;  /* 0x800000001b1b7812 */ /* 0x000fe200078ef800 */
[----:B------:R-:W-:Y:S06]  /*3510*/  BRA `(.L_x_63) ;  /* 0x0000000000047947 */ /* 0x000fec0003800000 */
.L_x_64:
[----:B------:R0:W1:Y:S02]  /*3520*/  MUFU.RCP R27, R0 ;  /* 0x00000000001b7308 */ /* 0x0000640000001000 */
.L_x_63:
[----:B------:R-:W-:Y:S05]  /*3530*/  BSYNC.RECONVERGENT B0 ;  /* 0x0000000000007941 */ /* 0x000fea0003800200 */
.L_x_61:
[----:B------:R-:W-:Y:S01]  /*3540*/  HFMA2 R21, -RZ, RZ, 0, 0 ;  /* 0x00000000ff157431 */ /* 0x000fe200000001ff */
[----:B------:R-:W-:-:S04]  /*3550*/  MOV R20, R2 ;  /* 0x0000000200147202 */ /* 0x000fc80000000f00 */
[----:B01----:R-:W-:Y:S05]  /*3560*/  RET.REL.NODEC R20 `(_Z23Solve_Block_TridiagonalPfS_S_S_S_iii) ;  /* 0xffffffc814a47950 */ /* 0x003fea0003c3ffff */
        .weak           $__internal_1_$__cuda_sm3x_div_rn_noftz_f32_slowpath
        .type           $__internal_1_$__cuda_sm3x_div_rn_noftz_f32_slowpath,@function
        .size           $__internal_1_$__cuda_sm3x_div_rn_noftz_f32_slowpath,(.L_x_78 - $__internal_1_$__cuda_sm3x_div_rn_noftz_f32_slowpath)
$__internal_1_$__cuda_sm3x_div_rn_noftz_f32_slowpath:
[----:B------:R-:W-:Y:S01]  /*3570*/  SHF.R.U32.HI R12, RZ, 0x17, R3 ;  /* 0x00000017ff0c7819 */ /* 0x000fe20000011603 */
[----:B------:R-:W-:Y:S01]  /*3580*/  BSSY.RECONVERGENT B1, `(.L_x_65) ;  /* 0x0000062000017945 */ /* 0x000fe20003800200 */
[----:B------:R-:W-:Y:S02]  /*3590*/  SHF.R.U32.HI R10, RZ, 0x17, R0 ;  /* 0x00000017ff0a7819 */ /* 0x000fe40000011600 */
[----:B------:R-:W-:Y:S02]  /*35a0*/  LOP3.LUT R16, R12, 0xff, RZ, 0xc0, !PT ;  /* 0x000000ff0c107812 */ /* 0x000fe400078ec0ff */
[----:B------:R-:W-:Y:S02]  /*35b0*/  LOP3.LUT R14, R10, 0xff, RZ, 0xc0, !PT ;  /* 0x000000ff0a0e7812 */ /* 0x000fe400078ec0ff */
[----:B------:R-:W-:Y:S02]  /*35c0*/  IADD3 R13, PT, PT, R16, -0x1, RZ ;  /* 0xffffffff100d7810 */ /* 0x000fe40007ffe0ff */
[----:B------:R-:W-:-:S02]  /*35d0*/  IADD3 R12, PT, PT, R14, -0x1, RZ ;  /* 0xffffffff0e0c7810 */ /* 0x000fc40007ffe0ff */
[----:B------:R-:W-:-:S04]  /*35e0*/  ISETP.GT.U32.AND P0, PT, R13, 0xfd, PT ;  /* 0x000000fd0d00780c */ /* 0x000fc80003f04070 */
[----:B------:R-:W-:-:S13]  /*35f0*/  ISETP.GT.U32.OR P0, PT, R12, 0xfd, P0 ;  /* 0x000000fd0c00780c */ /* 0x000fda0000704470 */
[----:B------:R-:W-:Y:S01]  /*3600*/  @!P0 MOV R10, RZ ;  /* 0x000000ff000a8202 */ /* 0x000fe20000000f00 */
[----:B------:R-:W-:Y:S06]  /*3610*/  @!P0 BRA `(.L_x_66) ;  /* 0x00000000005c8947 */ /* 0x000fec0003800000 */
[----:B------:R-:W-:Y:S02]  /*3620*/  FSETP.GTU.FTZ.AND P0, PT, |R0|, +INF , PT ;  /* 0x7f8000000000780b */ /* 0x000fe40003f1c200 */
[----:B------:R-:W-:-:S04]  /*3630*/  FSETP.GTU.FTZ.AND P1, PT, |R3|, +INF , PT ;  /* 0x7f8000000300780b */ /* 0x000fc80003f3c200 */
[----:B------:R-:W-:-:S13]  /*3640*/  PLOP3.LUT P0, PT, P0, P1, PT, 0xf8, 0x8f ;  /* 0x00000000008f781c */ /* 0x000fda0000703f70 */
[----:B------:R-:W-:Y:S05]  /*3650*/  @P0 BRA `(.L_x_67) ;  /* 0x00000004004c0947 */ /* 0x000fea0003800000 */
[----:B------:R-:W-:-:S13]  /*3660*/  LOP3.LUT P0, RZ, R3, 0x7fffffff, R0, 0xc8, !PT ;  /* 0x7fffffff03ff7812 */ /* 0x000fda000780c800 */
[----:B------:R-:W-:Y:S05]  /*3670*/  @!P0 BRA `(.L_x_68) ;  /* 0x00000004003c8947 */ /* 0x000fea0003800000 */
[C---:B------:R-:W-:Y:S02]  /*3680*/  FSETP.NEU.FTZ.AND P2, PT, |R0|.reuse, +INF , PT ;  /* 0x7f8000000000780b */ /* 0x040fe40003f5d200 */
[----:B------:R-:W-:Y:S02]  /*3690*/  FSETP.NEU.FTZ.AND P1, PT, |R3|, +INF , PT ;  /* 0x7f8000000300780b */ /* 0x000fe40003f3d200 */
[----:B------:R-:W-:-:S11]  /*36a0*/  FSETP.NEU.FTZ.AND P0, PT, |R0|, +INF , PT ;  /* 0x7f8000000000780b */ /* 0x000fd60003f1d200 */
[----:B------:R-:W-:Y:S05]  /*36b0*/  @!P1 BRA !P2, `(.L_x_68) ;  /* 0x00000004002c9947 */ /* 0x000fea0005000000 */
[----:B------:R-:W-:-:S04]  /*36c0*/  LOP3.LUT P2, RZ, R0, 0x7fffffff, RZ, 0xc0, !PT ;  /* 0x7fffffff00ff7812 */ /* 0x000fc8000784c0ff */
[----:B------:R-:W-:-:S13]  /*36d0*/  PLOP3.LUT P1, PT, P1, P2, PT, 0x2f, 0xf2 ;  /* 0x0000000000f2781c */ /* 0x000fda0000f24577 */
[----:B------:R-:W-:Y:S05]  /*36e0*/  @P1 BRA `(.L_x_69) ;  /* 0x0000000400181947 */ /* 0x000fea0003800000 */
[----:B------:R-:W-:-:S04]  /*36f0*/  LOP3.LUT P1, RZ, R3, 0x7fffffff, RZ, 0xc0, !PT ;  /* 0x7fffffff03ff7812 */ /* 0x000fc8000782c0ff */
[----:B------:R-:W-:-:S13]  /*3700*/  PLOP3.LUT P0, PT, P0, P1, PT, 0x2f, 0xf2 ;  /* 0x0000000000f2781c */ /* 0x000fda0000702577 */
[----:B------:R-:W-:Y:S05]  /*3710*/  @P0 BRA `(.L_x_70) ;  /* 0x0000000400000947 */ /* 0x000fea0003800000 */
[----:B------:R-:W-:Y:S02]  /*3720*/  ISETP.GE.AND P0, PT, R12, RZ, PT ;  /* 0x000000ff0c00720c */ /* 0x000fe40003f06270 */
[----:B------:R-:W-:-:S11]  /*3730*/  ISETP.GE.AND P1, PT, R13, RZ, PT ;  /* 0x000000ff0d00720c */ /* 0x000fd60003f26270 */
[----:B------:R-:W-:Y:S01]  /*3740*/  @P0 MOV R10, RZ ;  /* 0x000000ff000a0202 */ /* 0x000fe20000000f00 */
[----:B------:R-:W-:Y:S01]  /*3750*/  @!P0 FFMA R0, R0, 1.84467440737095516160e+19, RZ ;  /* 0x5f80000000008823 */ /* 0x000fe200000000ff */
[----:B------:R-:W-:Y:S01]  /*3760*/  @!P0 MOV R10, 0xffffffc0 ;  /* 0xffffffc0000a8802 */ /* 0x000fe20000000f00 */
[----:B------:R-:W-:-:S03]  /*3770*/  @!P1 FFMA R3, R3, 1.84467440737095516160e+19, RZ ;  /* 0x5f80000003039823 */ /* 0x000fc600000000ff */
[----:B------:R-:W-:-:S07]  /*3780*/  @!P1 IADD3 R10, PT, PT, R10, 0x40, RZ ;  /* 0x000000400a0a9810 */ /* 0x000fce0007ffe0ff */
.L_x_66:
[----:B------:R-:W-:Y:S01]  /*3790*/  LEA R12, R16, 0xc0800000, 0x17 ;  /* 0xc0800000100c7811 */ /* 0x000fe200078eb8ff */
[----:B------:R-:W-:Y:S03]  /*37a0*/  BSSY.RECONVERGENT B2, `(.L_x_71) ;  /* 0x0000036000027945 */ /* 0x000fe60003800200 */
[----:B------:R-:W-:Y:S02]  /*37b0*/  IADD3 R12, PT, PT, -R12, R3, RZ ;  /* 0x000000030c0c7210 */ /* 0x000fe40007ffe1ff */
[----:B------:R-:W-:Y:S02]  /*37c0*/  IADD3 R3, PT, PT, R14, -0x7f, RZ ;  /* 0xffffff810e037810 */ /* 0x000fe40007ffe0ff */
[----:B------:R-:W0:Y:S01]  /*37d0*/  MUFU.RCP R13, R12 ;  /* 0x0000000c000d7308 */ /* 0x000e220000001000 */
[----:B------:R-:W-:Y:S02]  /*37e0*/  FADD.FTZ R15, -R12, -RZ ;  /* 0x800000ff0c0f7221 */ /* 0x000fe40000010100 */
[C---:B------:R-:W-:Y:S01]  /*37f0*/  IMAD R0, R3.reuse, -0x800000, R0 ;  /* 0xff80000003007824 */ /* 0x040fe200078e0200 */
[----:B------:R-:W-:-:S04]  /*3800*/  IADD3 R3, PT, PT, R3, 0x7f, -R16 ;  /* 0x0000007f03037810 */ /* 0x000fc80007ffe810 */
[----:B------:R-:W-:Y:S01]  /*3810*/  IADD3 R3, PT, PT, R3, R10, RZ ;  /* 0x0000000a03037210 */ /* 0x000fe20007ffe0ff */
[----:B0-----:R-:W-:-:S04]  /*3820*/  FFMA R14, R13, R15, 1 ;  /* 0x3f8000000d0e7423 */ /* 0x001fc8000000000f */
[----:B------:R-:W-:-:S04]  /*3830*/  FFMA R18, R13, R14, R13 ;  /* 0x0000000e0d127223 */ /* 0x000fc8000000000d */
[----:B------:R-:W-:-:S04]  /*3840*/  FFMA R13, R0, R18, RZ ;  /* 0x00000012000d7223 */ /* 0x000fc800000000ff */
[----:B------:R-:W-:-:S04]  /*3850*/  FFMA R14, R15, R13, R0 ;  /* 0x0000000d0f0e7223 */ /* 0x000fc80000000000 */
[----:B------:R-:W-:-:S04]  /*3860*/  FFMA R17, R18, R14, R13 ;  /* 0x0000000e12117223 */ /* 0x000fc8000000000d */
[----:B------:R-:W-:-:S04]  /*3870*/  FFMA R14, R15, R17, R0 ;  /* 0x000000110f0e7223 */ /* 0x000fc80000000000 */
[----:B------:R-:W-:-:S05]  /*3880*/  FFMA R13, R18, R14, R17 ;  /* 0x0000000e120d7223 */ /* 0x000fca0000000011 */
[----:B------:R-:W-:-:S04]  /*3890*/  SHF.R.U32.HI R0, RZ, 0x17, R13 ;  /* 0x00000017ff007819 */ /* 0x000fc8000001160d */
[----:B------:R-:W-:-:S04]  /*38a0*/  LOP3.LUT R0, R0, 0xff, RZ, 0xc0, !PT ;  /* 0x000000ff00007812 */ /* 0x000fc800078ec0ff */
[----:B------:R-:W-:-:S04]  /*38b0*/  IADD3 R12, PT, PT, R0, R3, RZ ;  /* 0x00000003000c7210 */ /* 0x000fc80007ffe0ff */
[----:B------:R-:W-:-:S04]  /*38c0*/  IADD3 R0, PT, PT, R12, -0x1, RZ ;  /* 0xffffffff0c007810 */ /* 0x000fc80007ffe0ff */
[----:B------:R-:W-:-:S13]  /*38d0*/  ISETP.GE.U32.AND P0, PT, R0, 0xfe, PT ;  /* 0x000000fe0000780c */ /* 0x000fda0003f06070 */
[----:B------:R-:W-:Y:S05]  /*38e0*/  @!P0 BRA `(.L_x_72) ;  /* 0x0000000000808947 */ /* 0x000fea0003800000 */
[----:B------:R-:W-:-:S13]  /*38f0*/  ISETP.GT.AND P0, PT, R12, 0xfe, PT ;  /* 0x000000fe0c00780c */ /* 0x000fda0003f04270 */
[----:B------:R-:W-:Y:S05]  /*3900*/  @P0 BRA `(.L_x_73) ;  /* 0x00000000006c0947 */ /* 0x000fea0003800000 */
[----:B------:R-:W-:-:S13]  /*3910*/  ISETP.GE.AND P0, PT, R12, 0x1, PT ;  /* 0x000000010c00780c */ /* 0x000fda0003f06270 */
[----:B------:R-:W-:Y:S05]  /*3920*/  @P0 BRA `(.L_x_74) ;  /* 0x0000000000740947 */ /* 0x000fea0003800000 */
[----:B------:R-:W-:Y:S02]  /*3930*/  ISETP.GE.AND P0, PT, R12, -0x18, PT ;  /* 0xffffffe80c00780c */ /* 0x000fe40003f06270 */
[----:B------:R-:W-:-:S11]  /*3940*/  LOP3.LUT R13, R13, 0x80000000, RZ, 0xc0, !PT ;  /* 0x800000000d0d7812 */ /* 0x000fd600078ec0ff */
[----:B------:R-:W-:Y:S05]  /*3950*/  @!P0 BRA `(.L_x_74) ;  /* 0x0000000000688947 */ /* 0x000fea0003800000 */
[-CC-:B------:R-:W-:Y:S01]  /*3960*/  FFMA.RZ R0, R18, R14.reuse, R17.reuse ;  /* 0x0000000e12007223 */ /* 0x180fe2000000c011 */
[----:B------:R-:W-:Y:S01]  /*3970*/  IADD3 R15, PT, PT, R12, 0x20, RZ ;  /* 0x000000200c0f7810 */ /* 0x000fe20007ffe0ff */
[-CC-:B------:R-:W-:Y:S01]  /*3980*/  FFMA.RM R3, R18, R14.reuse, R17.reuse ;  /* 0x0000000e12037223 */ /* 0x180fe20000004011 */
[----:B------:R-:W-:Y:S02]  /*3990*/  ISETP.NE.AND P2, PT, R12, RZ, PT ;  /* 0x000000ff0c00720c */ /* 0x000fe40003f45270 */
[----:B------:R-:W-:Y:S01]  /*39a0*/  LOP3.LUT R10, R0, 0x7fffff, RZ, 0xc0, !PT ;  /* 0x007fffff000a7812 */ /* 0x000fe200078ec0ff */
[----:B------:R-:W-:Y:S01]  /*39b0*/  FFMA.RP R0, R18, R14, R17 ;  /* 0x0000000e12007223 */ /* 0x000fe20000008011 */
[----:B------:R-:W-:Y:S02]  /*39c0*/  ISETP.NE.AND P1, PT, R12, RZ, PT ;  /* 0x000000ff0c00720c */ /* 0x000fe40003f25270 */
[----:B------:R-:W-:Y:S02]  /*39d0*/  LOP3.LUT R10, R10, 0x800000, RZ, 0xfc, !PT ;  /* 0x008000000a0a7812 */ /* 0x000fe400078efcff */
[----:B------:R-:W-:-:S02]  /*39e0*/  IADD3 R12, PT, PT, -R12, RZ, RZ ;  /* 0x000000ff0c0c7210 */ /* 0x000fc40007ffe1ff */
[----:B------:R-:W-:Y:S02]  /*39f0*/  SHF.L.U32 R15, R10, R15, RZ ;  /* 0x0000000f0a0f7219 */ /* 0x000fe400000006ff */
[----:B------:R-:W-:Y:S02]  /*3a00*/  FSETP.NEU.FTZ.AND P0, PT, R0, R3, PT ;  /* 0x000000030000720b */ /* 0x000fe40003f1d000 */
[----:B------:R-:W-:Y:S02]  /*3a10*/  SEL R3, R12, RZ, P2 ;  /* 0x000000ff0c037207 */ /* 0x000fe40001000000 */
[----:B------:R-:W-:Y:S02]  /*3a20*/  ISETP.NE.AND P1, PT, R15, RZ, P1 ;  /* 0x000000ff0f00720c */ /* 0x000fe40000f25270 */
[----:B------:R-:W-:Y:S02]  /*3a30*/  SHF.R.U32.HI R3, RZ, R3, R10 ;  /* 0x00000003ff037219 */ /* 0x000fe4000001160a */
[----:B------:R-:W-:-:S02]  /*3a40*/  PLOP3.LUT P0, PT, P0, P1, PT, 0xf8, 0x8f ;  /* 0x00000000008f781c */ /* 0x000fc40000703f70 */
[----:B------:R-:W-:Y:S02]  /*3a50*/  SHF.R.U32.HI R15, RZ, 0x1, R3 ;  /* 0x00000001ff0f7819 */ /* 0x000fe40000011603 */
[----:B------:R-:W-:-:S04]  /*3a60*/  SEL R0, RZ, 0x1, !P0 ;  /* 0x00000001ff007807 */ /* 0x000fc80004000000 */
[----:B------:R-:W-:-:S04]  /*3a70*/  LOP3.LUT R0, R0, 0x1, R15, 0xf8, !PT ;  /* 0x0000000100007812 */ /* 0x000fc800078ef80f */
[----:B------:R-:W-:-:S04]  /*3a80*/  LOP3.LUT R0, R0, R3, RZ, 0xc0, !PT ;  /* 0x0000000300007212 */ /* 0x000fc800078ec0ff */
[----:B------:R-:W-:-:S04]  /*3a90*/  IADD3 R0, PT, PT, R15, R0, RZ ;  /* 0x000000000f007210 */ /* 0x000fc80007ffe0ff */
[----:B------:R-:W-:Y:S01]  /*3aa0*/  LOP3.LUT R13, R0, R13, RZ, 0xfc, !PT ;  /* 0x0000000d000d7212 */ /* 0x000fe200078efcff */
[----:B------:R-:W-:Y:S06]  /*3ab0*/  BRA `(.L_x_74) ;  /* 0x0000000000107947 */ /* 0x000fec0003800000 */
.L_x_73:
[----:B------:R-:W-:-:S04]  /*3ac0*/  LOP3.LUT R13, R13, 0x80000000, RZ, 0xc0, !PT ;  /* 0x800000000d0d7812 */ /* 0x000fc800078ec0ff */
[----:B------:R-:W-:Y:S01]  /*3ad0*/  LOP3.LUT R13, R13, 0x7f800000, RZ, 0xfc, !PT ;  /* 0x7f8000000d0d7812 */ /* 0x000fe200078efcff */
[----:B------:R-:W-:Y:S06]  /*3ae0*/  BRA `(.L_x_74) ;  /* 0x0000000000047947 */ /* 0x000fec0003800000 */
.L_x_72:
[----:B------:R-:W-:-:S07]  /*3af0*/  LEA R13, R3, R13, 0x17 ;  /* 0x0000000d030d7211 */ /* 0x000fce00078eb8ff */
.L_x_74:
[----:B------:R-:W-:Y:S05]  /*3b00*/  BSYNC.RECONVERGENT B2 ;  /* 0x0000000000027941 */ /* 0x000fea0003800200 */
.L_x_71:
[----:B------:R-:W-:Y:S05]  /*3b10*/  BRA `(.L_x_75) ;  /* 0x0000000000207947 */ /* 0x000fea0003800000 */
.L_x_70:
[----:B------:R-:W-:-:S04]  /*3b20*/  LOP3.LUT R0, R3, 0x80000000, R0, 0x48, !PT ;  /* 0x8000000003007812 */ /* 0x000fc800078e4800 */
[----:B------:R-:W-:Y:S01]  /*3b30*/  LOP3.LUT R13, R0, 0x7f800000, RZ, 0xfc, !PT ;  /* 0x7f800000000d7812 */ /* 0x000fe200078efcff */
[----:B------:R-:W-:Y:S06]  /*3b40*/  BRA `(.L_x_75) ;  /* 0x0000000000147947 */ /* 0x000fec0003800000 */
.L_x_69:
[----:B------:R-:W-:Y:S01]  /*3b50*/  LOP3.LUT R13, R3, 0x80000000, R0, 0x48, !PT ;  /* 0x80000000030d7812 */ /* 0x000fe200078e4800 */
[----:B------:R-:W-:Y:S06]  /*3b60*/  BRA `(.L_x_75) ;  /* 0x00000000000c7947 */ /* 0x000fec0003800000 */
.L_x_68:
[----:B------:R-:W0:Y:S01]  /*3b70*/  MUFU.RSQ R13, -QNAN ;  /* 0xffc00000000d7908 */ /* 0x000e220000001400 */
[----:B------:R-:W-:Y:S05]  /*3b80*/  BRA `(.L_x_75) ;  /* 0x0000000000047947 */ /* 0x000fea0003800000 */
.L_x_67:
[----:B------:R-:W-:-:S07]  /*3b90*/  FADD.FTZ R13, R0, R3 ;  /* 0x00000003000d7221 */ /* 0x000fce0000010000 */
.L_x_75:
[----:B------:R-:W-:Y:S05]  /*3ba0*/  BSYNC.RECONVERGENT B1 ;  /* 0x0000000000017941 */ /* 0x000fea0003800200 */
.L_x_65:
[----:B0-----:R-:W-:Y:S01]  /*3bb0*/  MOV R3, R13 ;  /* 0x0000000d00037202 */ /* 0x001fe20000000f00 */
[----:B------:R-:W-:Y:S01]  /*3bc0*/  HFMA2 R13, -RZ, RZ, 0, 0 ;  /* 0x00000000ff0d7431 */ /* 0x000fe200000001ff */
[----:B------:R-:W-:-:S04]  /*3bd0*/  MOV R12, R8 ;  /* 0x00000008000c7202 */ /* 0x000fc80000000f00 */
[----:B------:R-:W-:Y:S05]  /*3be0*/  RET.REL.NODEC R12 `(_Z23Solve_Block_TridiagonalPfS_S_S_S_iii) ;  /* 0xffffffc40c047950 */ /* 0x000fea0003c3ffff */
.L_x_76:
[----:B------:R-:W-:-:S00]  /*3bf0*/  BRA `(.L_x_76) ;  /* 0xfffffffc00fc7947 */ /* 0x000fc0000383ffff */
[----:B------:R-:W-:-:S00]  /*3c00*/  NOP ;  /* 0x0000000000007918 */ /* 0x000fc00000000000 */
[----:B------:R-:W-:-:S00]  /*3c10*/  NOP ;  /* 0x0000000000007918 */ /* 0x000fc00000000000 */
[----:B------:R-:W-:-:S00]  /*3c20*/  NOP ;  /* 0x0000000000007918 */ /* 0x000fc00000000000 */
[----:B------:R-:W-:-:S00]  /*3c30*/  NOP ;  /* 0x0000000000007918 */ /* 0x000fc00000000000 */
[----:B------:R-:W-:-:S00]  /*3c40*/  NOP ;  /* 0x0000000000007918 */ /* 0x000fc00000000000 */
[----:B------:R-:W-:-:S00]  /*3c50*/  NOP ;  /* 0x0000000000007918 */ /* 0x000fc00000000000 */
[----:B------:R-:W-:-:S00]  /*3c60*/  NOP ;  /* 0x0000000000007918 */ /* 0x000fc00000000000 */
[----:B------:R-:W-:-:S00]  /*3c70*/  NOP ;  /* 0x0000000000007918 */ /* 0x000fc00000000000 */
.L_x_78:


//--------------------- .nv.shared.reserved.0     --------------------------
	.section	.nv.shared.reserved.0,"aw",@nobits
	.weak		__nv_reservedSMEM_offset_0_alias
	.size		__nv_reservedSMEM_offset_0_alias, 0, 64
	.other		__nv_reservedSMEM_offset_0_alias,@"STO_CUDA_RESERVED_SHARED STV_DEFAULT"
__nv_reservedSMEM_offset_0_alias:
	.zero		0
	.zero		64


//--------------------- .nv.constant0._Z23Solve_Block_TridiagonalPfS_S_S_S_iii --------------------------
	.section	.nv.constant0._Z23Solve_Block_TridiagonalPfS_S_S_S_iii,"a",@progbits
	.sectionflags	@""
	.align	4
.nv.constant0._Z23Solve_Block_TridiagonalPfS_S_S_S_iii:
	.zero		948


//--------------------- SYMBOLS --------------------------

	.type		.nv.reservedSmem.offset0,@object
	.size		.nv.reservedSmem.offset0,0x4
